//
// Generated by NVIDIA NVVM Compiler
//
// Compiler Build ID: CL-36424714
// Cuda compilation tools, release 13.0, V13.0.88
// Based on NVVM 20.0.0
//

.version 9.0
.target sm_100
.address_size 64

	// .globl	_Z18matmul_cuda_kernelPfS_S_i
// _ZZ25matmul_cuda_kernel_tilingPfS_S_iE5Atile has been demoted
// _ZZ25matmul_cuda_kernel_tilingPfS_S_iE5Btile has been demoted

.visible .entry _Z18matmul_cuda_kernelPfS_S_i(
	.param .u64 .ptr .align 1 _Z18matmul_cuda_kernelPfS_S_i_param_0,
	.param .u64 .ptr .align 1 _Z18matmul_cuda_kernelPfS_S_i_param_1,
	.param .u64 .ptr .align 1 _Z18matmul_cuda_kernelPfS_S_i_param_2,
	.param .u32 _Z18matmul_cuda_kernelPfS_S_i_param_3
)
{
	.reg .pred 	%p<10>;
	.reg .b32 	%r<42>;
	.reg .b32 	%f<67>;
	.reg .b64 	%rd<67>;

	ld.param.u64 	%rd14, [_Z18matmul_cuda_kernelPfS_S_i_param_0];
	ld.param.u64 	%rd15, [_Z18matmul_cuda_kernelPfS_S_i_param_1];
	ld.param.u32 	%r19, [_Z18matmul_cuda_kernelPfS_S_i_param_3];
	cvta.to.global.u64 	%rd1, %rd15;
	cvta.to.global.u64 	%rd2, %rd14;
	mov.u32 	%r20, %ctaid.x;
	mov.u32 	%r21, %ntid.x;
	mov.u32 	%r22, %tid.x;
	mad.lo.s32 	%r1, %r20, %r21, %r22;
	mov.u32 	%r23, %ctaid.y;
	mov.u32 	%r24, %ntid.y;
	mov.u32 	%r25, %tid.y;
	mad.lo.s32 	%r26, %r23, %r24, %r25;
	max.s32 	%r27, %r1, %r26;
	setp.ge.s32 	%p1, %r27, %r19;
	@%p1 bra 	$L__BB0_13;
	mul.lo.s32 	%r3, %r19, %r26;
	and.b32  	%r4, %r19, 7;
	setp.lt.u32 	%p2, %r19, 8;
	mov.f32 	%f66, 0f00000000;
	mov.b32 	%r40, 0;
	@%p2 bra 	$L__BB0_4;
	and.b32  	%r40, %r19, 2147483640;
	neg.s32 	%r38, %r40;
	mul.wide.s32 	%rd16, %r19, 4;
	add.s64 	%rd3, %rd1, %rd16;
	shl.b32 	%r7, %r19, 3;
	mul.wide.s32 	%rd17, %r19, 8;
	add.s64 	%rd4, %rd1, %rd17;
	mul.wide.s32 	%rd18, %r19, 12;
	add.s64 	%rd5, %rd1, %rd18;
	mul.wide.s32 	%rd19, %r19, 16;
	add.s64 	%rd6, %rd1, %rd19;
	mul.wide.s32 	%rd20, %r19, 20;
	add.s64 	%rd7, %rd1, %rd20;
	mul.wide.s32 	%rd21, %r19, 24;
	add.s64 	%rd8, %rd1, %rd21;
	mul.wide.s32 	%rd22, %r19, 28;
	add.s64 	%rd9, %rd1, %rd22;
	mul.wide.u32 	%rd23, %r3, 4;
	add.s64 	%rd24, %rd23, %rd2;
	add.s64 	%rd66, %rd24, 16;
	mov.f32 	%f66, 0f00000000;
	mov.u32 	%r37, %r1;
$L__BB0_3:
	.pragma "nounroll";
	mul.wide.s32 	%rd25, %r37, 4;
	add.s64 	%rd26, %rd3, %rd25;
	add.s64 	%rd27, %rd4, %rd25;
	add.s64 	%rd28, %rd5, %rd25;
	add.s64 	%rd29, %rd6, %rd25;
	add.s64 	%rd30, %rd7, %rd25;
	add.s64 	%rd31, %rd8, %rd25;
	add.s64 	%rd32, %rd9, %rd25;
	add.s64 	%rd33, %rd1, %rd25;
	ld.global.f32 	%f16, [%rd66+-16];
	ld.global.f32 	%f17, [%rd33];
	fma.rn.f32 	%f18, %f16, %f17, %f66;
	ld.global.f32 	%f19, [%rd66+-12];
	ld.global.f32 	%f20, [%rd26];
	fma.rn.f32 	%f21, %f19, %f20, %f18;
	ld.global.f32 	%f22, [%rd66+-8];
	ld.global.f32 	%f23, [%rd27];
	fma.rn.f32 	%f24, %f22, %f23, %f21;
	ld.global.f32 	%f25, [%rd66+-4];
	ld.global.f32 	%f26, [%rd28];
	fma.rn.f32 	%f27, %f25, %f26, %f24;
	ld.global.f32 	%f28, [%rd66];
	ld.global.f32 	%f29, [%rd29];
	fma.rn.f32 	%f30, %f28, %f29, %f27;
	ld.global.f32 	%f31, [%rd66+4];
	ld.global.f32 	%f32, [%rd30];
	fma.rn.f32 	%f33, %f31, %f32, %f30;
	ld.global.f32 	%f34, [%rd66+8];
	ld.global.f32 	%f35, [%rd31];
	fma.rn.f32 	%f36, %f34, %f35, %f33;
	ld.global.f32 	%f37, [%rd66+12];
	ld.global.f32 	%f38, [%rd32];
	fma.rn.f32 	%f66, %f37, %f38, %f36;
	add.s32 	%r38, %r38, 8;
	add.s32 	%r37, %r37, %r7;
	add.s64 	%rd66, %rd66, 32;
	setp.ne.s32 	%p3, %r38, 0;
	@%p3 bra 	$L__BB0_3;
$L__BB0_4:
	setp.eq.s32 	%p4, %r4, 0;
	@%p4 bra 	$L__BB0_12;
	and.b32  	%r13, %r19, 3;
	setp.lt.u32 	%p5, %r4, 4;
	@%p5 bra 	$L__BB0_7;
	add.s32 	%r29, %r40, %r3;
	mul.wide.u32 	%rd34, %r29, 4;
	add.s64 	%rd35, %rd2, %rd34;
	ld.global.f32 	%f40, [%rd35];
	mad.lo.s32 	%r30, %r40, %r19, %r1;
	mul.wide.s32 	%rd36, %r30, 4;
	add.s64 	%rd37, %rd1, %rd36;
	ld.global.f32 	%f41, [%rd37];
	fma.rn.f32 	%f42, %f40, %f41, %f66;
	cvt.u64.u32 	%rd38, %r3;
	cvt.u64.u32 	%rd39, %r40;
	add.s64 	%rd40, %rd39, %rd38;
	shl.b64 	%rd41, %rd40, 2;
	add.s64 	%rd42, %rd2, %rd41;
	ld.global.f32 	%f43, [%rd42+4];
	mul.wide.s32 	%rd43, %r19, 4;
	add.s64 	%rd44, %rd37, %rd43;
	ld.global.f32 	%f44, [%rd44];
	fma.rn.f32 	%f45, %f43, %f44, %f42;
	ld.global.f32 	%f46, [%rd42+8];
	add.s64 	%rd45, %rd44, %rd43;
	ld.global.f32 	%f47, [%rd45];
	fma.rn.f32 	%f48, %f46, %f47, %f45;
	ld.global.f32 	%f49, [%rd42+12];
	add.s64 	%rd46, %rd45, %rd43;
	ld.global.f32 	%f50, [%rd46];
	fma.rn.f32 	%f66, %f49, %f50, %f48;
	add.s32 	%r40, %r40, 4;
$L__BB0_7:
	setp.eq.s32 	%p6, %r13, 0;
	@%p6 bra 	$L__BB0_12;
	setp.eq.s32 	%p7, %r13, 1;
	@%p7 bra 	$L__BB0_10;
	add.s32 	%r31, %r40, %r3;
	mul.wide.u32 	%rd47, %r31, 4;
	add.s64 	%rd48, %rd2, %rd47;
	ld.global.f32 	%f52, [%rd48];
	mad.lo.s32 	%r32, %r40, %r19, %r1;
	mul.wide.s32 	%rd49, %r32, 4;
	add.s64 	%rd50, %rd1, %rd49;
	ld.global.f32 	%f53, [%rd50];
	fma.rn.f32 	%f54, %f52, %f53, %f66;
	cvt.u64.u32 	%rd51, %r3;
	cvt.u64.u32 	%rd52, %r40;
	add.s64 	%rd53, %rd52, %rd51;
	shl.b64 	%rd54, %rd53, 2;
	add.s64 	%rd55, %rd2, %rd54;
	ld.global.f32 	%f55, [%rd55+4];
	mul.wide.s32 	%rd56, %r19, 4;
	add.s64 	%rd57, %rd50, %rd56;
	ld.global.f32 	%f56, [%rd57];
	fma.rn.f32 	%f66, %f55, %f56, %f54;
	add.s32 	%r40, %r40, 2;
$L__BB0_10:
	and.b32  	%r33, %r19, 1;
	setp.eq.b32 	%p8, %r33, 1;
	not.pred 	%p9, %p8;
	@%p9 bra 	$L__BB0_12;
	add.s32 	%r34, %r40, %r3;
	mul.wide.u32 	%rd58, %r34, 4;
	add.s64 	%rd59, %rd2, %rd58;
	ld.global.f32 	%f57, [%rd59];
	mad.lo.s32 	%r35, %r40, %r19, %r1;
	mul.wide.s32 	%rd60, %r35, 4;
	add.s64 	%rd61, %rd1, %rd60;
	ld.global.f32 	%f58, [%rd61];
	fma.rn.f32 	%f66, %f57, %f58, %f66;
$L__BB0_12:
	ld.param.u64 	%rd65, [_Z18matmul_cuda_kernelPfS_S_i_param_2];
	add.s32 	%r36, %r3, %r1;
	cvta.to.global.u64 	%rd62, %rd65;
	mul.wide.s32 	%rd63, %r36, 4;
	add.s64 	%rd64, %rd62, %rd63;
	st.global.f32 	[%rd64], %f66;
$L__BB0_13:
	ret;

}
	// .globl	_Z25matmul_cuda_kernel_tilingPfS_S_i
.visible .entry _Z25matmul_cuda_kernel_tilingPfS_S_i(
	.param .u64 .ptr .align 1 _Z25matmul_cuda_kernel_tilingPfS_S_i_param_0,
	.param .u64 .ptr .align 1 _Z25matmul_cuda_kernel_tilingPfS_S_i_param_1,
	.param .u64 .ptr .align 1 _Z25matmul_cuda_kernel_tilingPfS_S_i_param_2,
	.param .u32 _Z25matmul_cuda_kernel_tilingPfS_S_i_param_3
)
{
	.reg .pred 	%p<7>;
	.reg .b32 	%r<98>;
	.reg .b32 	%f<368>;
	.reg .b64 	%rd<48>;
	// demoted variable
	.shared .align 4 .b8 _ZZ25matmul_cuda_kernel_tilingPfS_S_iE5Atile[1024];
	// demoted variable
	.shared .align 4 .b8 _ZZ25matmul_cuda_kernel_tilingPfS_S_iE5Btile[1024];
	ld.param.u32 	%r32, [_Z25matmul_cuda_kernel_tilingPfS_S_i_param_3];
	mov.u32 	%r33, %ctaid.y;
	mov.u32 	%r34, %ntid.y;
	mov.u32 	%r1, %tid.y;
	mad.lo.s32 	%r2, %r33, %r34, %r1;
	mov.u32 	%r35, %ctaid.x;
	mov.u32 	%r36, %ntid.x;
	mov.u32 	%r3, %tid.x;
	mad.lo.s32 	%r4, %r35, %r36, %r3;
	setp.lt.s32 	%p1, %r32, 1;
	mov.f32 	%f367, 0f00000000;
	@%p1 bra 	$L__BB1_10;
	mad.lo.s32 	%r5, %r32, %r2, %r3;
	shl.b32 	%r38, %r1, 6;
	mov.u32 	%r39, _ZZ25matmul_cuda_kernel_tilingPfS_S_iE5Atile;
	add.s32 	%r6, %r39, %r38;
	add.s32 	%r7, %r32, -1;
	shr.u32 	%r40, %r7, 4;
	add.s32 	%r8, %r40, 1;
	setp.lt.u32 	%p2, %r32, 49;
	mov.f32 	%f367, 0f00000000;
	mov.b32 	%r97, 0;
	@%p2 bra 	$L__BB1_5;
	add.s32 	%r42, %r1, 16;
	mad.lo.s32 	%r94, %r32, %r42, %r4;
	add.s32 	%r43, %r1, 32;
	mad.lo.s32 	%r93, %r32, %r43, %r4;
	add.s32 	%r44, %r1, 48;
	mad.lo.s32 	%r92, %r32, %r44, %r4;
	mad.lo.s32 	%r91, %r1, %r32, %r4;
	and.b32  	%r45, %r8, 536870908;
	neg.s32 	%r89, %r45;
	mov.f32 	%f367, 0f00000000;
	mov.b32 	%r95, 32;
	mov.u32 	%r90, %r5;
$L__BB1_3:
	.pragma "nounroll";
	ld.param.u64 	%rd44, [_Z25matmul_cuda_kernel_tilingPfS_S_i_param_1];
	ld.param.u64 	%rd41, [_Z25matmul_cuda_kernel_tilingPfS_S_i_param_0];
	cvta.to.global.u64 	%rd4, %rd41;
	mul.wide.u32 	%rd5, %r90, 4;
	add.s64 	%rd6, %rd4, %rd5;
	ld.global.f32 	%f14, [%rd6];
	shl.b32 	%r47, %r3, 2;
	add.s32 	%r48, %r6, %r47;
	st.shared.f32 	[%r48], %f14;
	cvta.to.global.u64 	%rd7, %rd44;
	mul.wide.u32 	%rd8, %r91, 4;
	add.s64 	%rd9, %rd7, %rd8;
	ld.global.f32 	%f15, [%rd9];
	mov.u32 	%r50, _ZZ25matmul_cuda_kernel_tilingPfS_S_iE5Btile;
	add.s32 	%r51, %r50, %r47;
	add.s32 	%r52, %r51, %r38;
	st.shared.f32 	[%r52], %f15;
	bar.sync 	0;
	ld.shared.f32 	%f16, [%r6];
	ld.shared.f32 	%f17, [%r51];
	fma.rn.f32 	%f18, %f16, %f17, %f367;
	ld.shared.f32 	%f19, [%r6+4];
	ld.shared.f32 	%f20, [%r51+64];
	fma.rn.f32 	%f21, %f19, %f20, %f18;
	ld.shared.f32 	%f22, [%r6+8];
	ld.shared.f32 	%f23, [%r51+128];
	fma.rn.f32 	%f24, %f22, %f23, %f21;
	ld.shared.f32 	%f25, [%r6+12];
	ld.shared.f32 	%f26, [%r51+192];
	fma.rn.f32 	%f27, %f25, %f26, %f24;
	ld.shared.f32 	%f28, [%r6+16];
	ld.shared.f32 	%f29, [%r51+256];
	fma.rn.f32 	%f30, %f28, %f29, %f27;
	ld.shared.f32 	%f31, [%r6+20];
	ld.shared.f32 	%f32, [%r51+320];
	fma.rn.f32 	%f33, %f31, %f32, %f30;
	ld.shared.f32 	%f34, [%r6+24];
	ld.shared.f32 	%f35, [%r51+384];
	fma.rn.f32 	%f36, %f34, %f35, %f33;
	ld.shared.f32 	%f37, [%r6+28];
	ld.shared.f32 	%f38, [%r51+448];
	fma.rn.f32 	%f39, %f37, %f38, %f36;
	ld.shared.f32 	%f40, [%r6+32];
	ld.shared.f32 	%f41, [%r51+512];
	fma.rn.f32 	%f42, %f40, %f41, %f39;
	ld.shared.f32 	%f43, [%r6+36];
	ld.shared.f32 	%f44, [%r51+576];
	fma.rn.f32 	%f45, %f43, %f44, %f42;
	ld.shared.f32 	%f46, [%r6+40];
	ld.shared.f32 	%f47, [%r51+640];
	fma.rn.f32 	%f48, %f46, %f47, %f45;
	ld.shared.f32 	%f49, [%r6+44];
	ld.shared.f32 	%f50, [%r51+704];
	fma.rn.f32 	%f51, %f49, %f50, %f48;
	ld.shared.f32 	%f52, [%r6+48];
	ld.shared.f32 	%f53, [%r51+768];
	fma.rn.f32 	%f54, %f52, %f53, %f51;
	ld.shared.f32 	%f55, [%r6+52];
	ld.shared.f32 	%f56, [%r51+832];
	fma.rn.f32 	%f57, %f55, %f56, %f54;
	ld.shared.f32 	%f58, [%r6+56];
	ld.shared.f32 	%f59, [%r51+896];
	fma.rn.f32 	%f60, %f58, %f59, %f57;
	ld.shared.f32 	%f61, [%r6+60];
	ld.shared.f32 	%f62, [%r51+960];
	fma.rn.f32 	%f63, %f61, %f62, %f60;
	bar.sync 	0;
	add.s32 	%r53, %r90, 16;
	mul.wide.u32 	%rd10, %r53, 4;
	add.s64 	%rd11, %rd4, %rd10;
	ld.global.f32 	%f64, [%rd11];
	st.shared.f32 	[%r48], %f64;
	mul.wide.u32 	%rd12, %r94, 4;
	add.s64 	%rd13, %rd7, %rd12;
	ld.global.f32 	%f65, [%rd13];
	st.shared.f32 	[%r52], %f65;
	bar.sync 	0;
	ld.shared.f32 	%f66, [%r6];
	ld.shared.f32 	%f67, [%r51];
	fma.rn.f32 	%f68, %f66, %f67, %f63;
	ld.shared.f32 	%f69, [%r6+4];
	ld.shared.f32 	%f70, [%r51+64];
	fma.rn.f32 	%f71, %f69, %f70, %f68;
	ld.shared.f32 	%f72, [%r6+8];
	ld.shared.f32 	%f73, [%r51+128];
	fma.rn.f32 	%f74, %f72, %f73, %f71;
	ld.shared.f32 	%f75, [%r6+12];
	ld.shared.f32 	%f76, [%r51+192];
	fma.rn.f32 	%f77, %f75, %f76, %f74;
	ld.shared.f32 	%f78, [%r6+16];
	ld.shared.f32 	%f79, [%r51+256];
	fma.rn.f32 	%f80, %f78, %f79, %f77;
	ld.shared.f32 	%f81, [%r6+20];
	ld.shared.f32 	%f82, [%r51+320];
	fma.rn.f32 	%f83, %f81, %f82, %f80;
	ld.shared.f32 	%f84, [%r6+24];
	ld.shared.f32 	%f85, [%r51+384];
	fma.rn.f32 	%f86, %f84, %f85, %f83;
	ld.shared.f32 	%f87, [%r6+28];
	ld.shared.f32 	%f88, [%r51+448];
	fma.rn.f32 	%f89, %f87, %f88, %f86;
	ld.shared.f32 	%f90, [%r6+32];
	ld.shared.f32 	%f91, [%r51+512];
	fma.rn.f32 	%f92, %f90, %f91, %f89;
	ld.shared.f32 	%f93, [%r6+36];
	ld.shared.f32 	%f94, [%r51+576];
	fma.rn.f32 	%f95, %f93, %f94, %f92;
	ld.shared.f32 	%f96, [%r6+40];
	ld.shared.f32 	%f97, [%r51+640];
	fma.rn.f32 	%f98, %f96, %f97, %f95;
	ld.shared.f32 	%f99, [%r6+44];
	ld.shared.f32 	%f100, [%r51+704];
	fma.rn.f32 	%f101, %f99, %f100, %f98;
	ld.shared.f32 	%f102, [%r6+48];
	ld.shared.f32 	%f103, [%r51+768];
	fma.rn.f32 	%f104, %f102, %f103, %f101;
	ld.shared.f32 	%f105, [%r6+52];
	ld.shared.f32 	%f106, [%r51+832];
	fma.rn.f32 	%f107, %f105, %f106, %f104;
	ld.shared.f32 	%f108, [%r6+56];
	ld.shared.f32 	%f109, [%r51+896];
	fma.rn.f32 	%f110, %f108, %f109, %f107;
	ld.shared.f32 	%f111, [%r6+60];
	ld.shared.f32 	%f112, [%r51+960];
	fma.rn.f32 	%f113, %f111, %f112, %f110;
	bar.sync 	0;
	add.s32 	%r54, %r90, 32;
	mul.wide.u32 	%rd14, %r54, 4;
	add.s64 	%rd15, %rd4, %rd14;
	ld.global.f32 	%f114, [%rd15];
	st.shared.f32 	[%r48], %f114;
	mul.wide.u32 	%rd16, %r93, 4;
	add.s64 	%rd17, %rd7, %rd16;
	ld.global.f32 	%f115, [%rd17];
	st.shared.f32 	[%r52], %f115;
	bar.sync 	0;
	ld.shared.f32 	%f116, [%r6];
	ld.shared.f32 	%f117, [%r51];
	fma.rn.f32 	%f118, %f116, %f117, %f113;
	ld.shared.f32 	%f119, [%r6+4];
	ld.shared.f32 	%f120, [%r51+64];
	fma.rn.f32 	%f121, %f119, %f120, %f118;
	ld.shared.f32 	%f122, [%r6+8];
	ld.shared.f32 	%f123, [%r51+128];
	fma.rn.f32 	%f124, %f122, %f123, %f121;
	ld.shared.f32 	%f125, [%r6+12];
	ld.shared.f32 	%f126, [%r51+192];
	fma.rn.f32 	%f127, %f125, %f126, %f124;
	ld.shared.f32 	%f128, [%r6+16];
	ld.shared.f32 	%f129, [%r51+256];
	fma.rn.f32 	%f130, %f128, %f129, %f127;
	ld.shared.f32 	%f131, [%r6+20];
	ld.shared.f32 	%f132, [%r51+320];
	fma.rn.f32 	%f133, %f131, %f132, %f130;
	ld.shared.f32 	%f134, [%r6+24];
	ld.shared.f32 	%f135, [%r51+384];
	fma.rn.f32 	%f136, %f134, %f135, %f133;
	ld.shared.f32 	%f137, [%r6+28];
	ld.shared.f32 	%f138, [%r51+448];
	fma.rn.f32 	%f139, %f137, %f138, %f136;
	ld.shared.f32 	%f140, [%r6+32];
	ld.shared.f32 	%f141, [%r51+512];
	fma.rn.f32 	%f142, %f140, %f141, %f139;
	ld.shared.f32 	%f143, [%r6+36];
	ld.shared.f32 	%f144, [%r51+576];
	fma.rn.f32 	%f145, %f143, %f144, %f142;
	ld.shared.f32 	%f146, [%r6+40];
	ld.shared.f32 	%f147, [%r51+640];
	fma.rn.f32 	%f148, %f146, %f147, %f145;
	ld.shared.f32 	%f149, [%r6+44];
	ld.shared.f32 	%f150, [%r51+704];
	fma.rn.f32 	%f151, %f149, %f150, %f148;
	ld.shared.f32 	%f152, [%r6+48];
	ld.shared.f32 	%f153, [%r51+768];
	fma.rn.f32 	%f154, %f152, %f153, %f151;
	ld.shared.f32 	%f155, [%r6+52];
	ld.shared.f32 	%f156, [%r51+832];
	fma.rn.f32 	%f157, %f155, %f156, %f154;
	ld.shared.f32 	%f158, [%r6+56];
	ld.shared.f32 	%f159, [%r51+896];
	fma.rn.f32 	%f160, %f158, %f159, %f157;
	ld.shared.f32 	%f161, [%r6+60];
	ld.shared.f32 	%f162, [%r51+960];
	fma.rn.f32 	%f163, %f161, %f162, %f160;
	bar.sync 	0;
	add.s32 	%r55, %r90, 48;
	mul.wide.u32 	%rd18, %r55, 4;
	add.s64 	%rd19, %rd4, %rd18;
	ld.global.f32 	%f164, [%rd19];
	st.shared.f32 	[%r48], %f164;
	mul.wide.u32 	%rd20, %r92, 4;
	add.s64 	%rd21, %rd7, %rd20;
	ld.global.f32 	%f165, [%rd21];
	st.shared.f32 	[%r52], %f165;
	bar.sync 	0;
	ld.shared.f32 	%f166, [%r6];
	ld.shared.f32 	%f167, [%r51];
	fma.rn.f32 	%f168, %f166, %f167, %f163;
	ld.shared.f32 	%f169, [%r6+4];
	ld.shared.f32 	%f170, [%r51+64];
	fma.rn.f32 	%f171, %f169, %f170, %f168;
	ld.shared.f32 	%f172, [%r6+8];
	ld.shared.f32 	%f173, [%r51+128];
	fma.rn.f32 	%f174, %f172, %f173, %f171;
	ld.shared.f32 	%f175, [%r6+12];
	ld.shared.f32 	%f176, [%r51+192];
	fma.rn.f32 	%f177, %f175, %f176, %f174;
	ld.shared.f32 	%f178, [%r6+16];
	ld.shared.f32 	%f179, [%r51+256];
	fma.rn.f32 	%f180, %f178, %f179, %f177;
	ld.shared.f32 	%f181, [%r6+20];
	ld.shared.f32 	%f182, [%r51+320];
	fma.rn.f32 	%f183, %f181, %f182, %f180;
	ld.shared.f32 	%f184, [%r6+24];
	ld.shared.f32 	%f185, [%r51+384];
	fma.rn.f32 	%f186, %f184, %f185, %f183;
	ld.shared.f32 	%f187, [%r6+28];
	ld.shared.f32 	%f188, [%r51+448];
	fma.rn.f32 	%f189, %f187, %f188, %f186;
	ld.shared.f32 	%f190, [%r6+32];
	ld.shared.f32 	%f191, [%r51+512];
	fma.rn.f32 	%f192, %f190, %f191, %f189;
	ld.shared.f32 	%f193, [%r6+36];
	ld.shared.f32 	%f194, [%r51+576];
	fma.rn.f32 	%f195, %f193, %f194, %f192;
	ld.shared.f32 	%f196, [%r6+40];
	ld.shared.f32 	%f197, [%r51+640];
	fma.rn.f32 	%f198, %f196, %f197, %f195;
	ld.shared.f32 	%f199, [%r6+44];
	ld.shared.f32 	%f200, [%r51+704];
	fma.rn.f32 	%f201, %f199, %f200, %f198;
	ld.shared.f32 	%f202, [%r6+48];
	ld.shared.f32 	%f203, [%r51+768];
	fma.rn.f32 	%f204, %f202, %f203, %f201;
	ld.shared.f32 	%f205, [%r6+52];
	ld.shared.f32 	%f206, [%r51+832];
	fma.rn.f32 	%f207, %f205, %f206, %f204;
	ld.shared.f32 	%f208, [%r6+56];
	ld.shared.f32 	%f209, [%r51+896];
	fma.rn.f32 	%f210, %f208, %f209, %f207;
	ld.shared.f32 	%f211, [%r6+60];
	ld.shared.f32 	%f212, [%r51+960];
	fma.rn.f32 	%f367, %f211, %f212, %f210;
	bar.sync 	0;
	add.s32 	%r95, %r95, 64;
	shl.b32 	%r56, %r32, 6;
	add.s32 	%r94, %r94, %r56;
	add.s32 	%r93, %r93, %r56;
	add.s32 	%r92, %r92, %r56;
	add.s32 	%r91, %r91, %r56;
	add.s32 	%r90, %r90, 64;
	add.s32 	%r89, %r89, 4;
	setp.ne.s32 	%p3, %r89, 0;
	@%p3 bra 	$L__BB1_3;
	add.s32 	%r97, %r95, -32;
$L__BB1_5:
	and.b32  	%r57, %r8, 3;
	setp.eq.s32 	%p4, %r57, 0;
	@%p4 bra 	$L__BB1_10;
	setp.eq.s32 	%p5, %r57, 1;
	@%p5 bra 	$L__BB1_8;
	ld.param.u64 	%rd45, [_Z25matmul_cuda_kernel_tilingPfS_S_i_param_1];
	ld.param.u64 	%rd42, [_Z25matmul_cuda_kernel_tilingPfS_S_i_param_0];
	add.s32 	%r60, %r5, %r97;
	cvta.to.global.u64 	%rd22, %rd42;
	mul.wide.u32 	%rd23, %r60, 4;
	add.s64 	%rd24, %rd22, %rd23;
	ld.global.f32 	%f214, [%rd24];
	shl.b32 	%r62, %r3, 2;
	add.s32 	%r63, %r6, %r62;
	st.shared.f32 	[%r63], %f214;
	add.s32 	%r64, %r97, %r1;
	mad.lo.s32 	%r65, %r64, %r32, %r4;
	cvta.to.global.u64 	%rd25, %rd45;
	mul.wide.u32 	%rd26, %r65, 4;
	add.s64 	%rd27, %rd25, %rd26;
	ld.global.f32 	%f215, [%rd27];
	mov.u32 	%r67, _ZZ25matmul_cuda_kernel_tilingPfS_S_iE5Btile;
	add.s32 	%r68, %r67, %r62;
	add.s32 	%r69, %r68, %r38;
	st.shared.f32 	[%r69], %f215;
	bar.sync 	0;
	ld.shared.f32 	%f216, [%r6];
	ld.shared.f32 	%f217, [%r68];
	fma.rn.f32 	%f218, %f216, %f217, %f367;
	ld.shared.f32 	%f219, [%r6+4];
	ld.shared.f32 	%f220, [%r68+64];
	fma.rn.f32 	%f221, %f219, %f220, %f218;
	ld.shared.f32 	%f222, [%r6+8];
	ld.shared.f32 	%f223, [%r68+128];
	fma.rn.f32 	%f224, %f222, %f223, %f221;
	ld.shared.f32 	%f225, [%r6+12];
	ld.shared.f32 	%f226, [%r68+192];
	fma.rn.f32 	%f227, %f225, %f226, %f224;
	ld.shared.f32 	%f228, [%r6+16];
	ld.shared.f32 	%f229, [%r68+256];
	fma.rn.f32 	%f230, %f228, %f229, %f227;
	ld.shared.f32 	%f231, [%r6+20];
	ld.shared.f32 	%f232, [%r68+320];
	fma.rn.f32 	%f233, %f231, %f232, %f230;
	ld.shared.f32 	%f234, [%r6+24];
	ld.shared.f32 	%f235, [%r68+384];
	fma.rn.f32 	%f236, %f234, %f235, %f233;
	ld.shared.f32 	%f237, [%r6+28];
	ld.shared.f32 	%f238, [%r68+448];
	fma.rn.f32 	%f239, %f237, %f238, %f236;
	ld.shared.f32 	%f240, [%r6+32];
	ld.shared.f32 	%f241, [%r68+512];
	fma.rn.f32 	%f242, %f240, %f241, %f239;
	ld.shared.f32 	%f243, [%r6+36];
	ld.shared.f32 	%f244, [%r68+576];
	fma.rn.f32 	%f245, %f243, %f244, %f242;
	ld.shared.f32 	%f246, [%r6+40];
	ld.shared.f32 	%f247, [%r68+640];
	fma.rn.f32 	%f248, %f246, %f247, %f245;
	ld.shared.f32 	%f249, [%r6+44];
	ld.shared.f32 	%f250, [%r68+704];
	fma.rn.f32 	%f251, %f249, %f250, %f248;
	ld.shared.f32 	%f252, [%r6+48];
	ld.shared.f32 	%f253, [%r68+768];
	fma.rn.f32 	%f254, %f252, %f253, %f251;
	ld.shared.f32 	%f255, [%r6+52];
	ld.shared.f32 	%f256, [%r68+832];
	fma.rn.f32 	%f257, %f255, %f256, %f254;
	ld.shared.f32 	%f258, [%r6+56];
	ld.shared.f32 	%f259, [%r68+896];
	fma.rn.f32 	%f260, %f258, %f259, %f257;
	ld.shared.f32 	%f261, [%r6+60];
	ld.shared.f32 	%f262, [%r68+960];
	fma.rn.f32 	%f263, %f261, %f262, %f260;
	bar.sync 	0;
	add.s32 	%r70, %r60, 16;
	mul.wide.u32 	%rd28, %r70, 4;
	add.s64 	%rd29, %rd22, %rd28;
	ld.global.f32 	%f264, [%rd29];
	st.shared.f32 	[%r63], %f264;
	add.s32 	%r71, %r64, 16;
	mad.lo.s32 	%r72, %r71, %r32, %r4;
	mul.wide.u32 	%rd30, %r72, 4;
	add.s64 	%rd31, %rd25, %rd30;
	ld.global.f32 	%f265, [%rd31];
	st.shared.f32 	[%r69], %f265;
	bar.sync 	0;
	ld.shared.f32 	%f266, [%r6];
	ld.shared.f32 	%f267, [%r68];
	fma.rn.f32 	%f268, %f266, %f267, %f263;
	ld.shared.f32 	%f269, [%r6+4];
	ld.shared.f32 	%f270, [%r68+64];
	fma.rn.f32 	%f271, %f269, %f270, %f268;
	ld.shared.f32 	%f272, [%r6+8];
	ld.shared.f32 	%f273, [%r68+128];
	fma.rn.f32 	%f274, %f272, %f273, %f271;
	ld.shared.f32 	%f275, [%r6+12];
	ld.shared.f32 	%f276, [%r68+192];
	fma.rn.f32 	%f277, %f275, %f276, %f274;
	ld.shared.f32 	%f278, [%r6+16];
	ld.shared.f32 	%f279, [%r68+256];
	fma.rn.f32 	%f280, %f278, %f279, %f277;
	ld.shared.f32 	%f281, [%r6+20];
	ld.shared.f32 	%f282, [%r68+320];
	fma.rn.f32 	%f283, %f281, %f282, %f280;
	ld.shared.f32 	%f284, [%r6+24];
	ld.shared.f32 	%f285, [%r68+384];
	fma.rn.f32 	%f286, %f284, %f285, %f283;
	ld.shared.f32 	%f287, [%r6+28];
	ld.shared.f32 	%f288, [%r68+448];
	fma.rn.f32 	%f289, %f287, %f288, %f286;
	ld.shared.f32 	%f290, [%r6+32];
	ld.shared.f32 	%f291, [%r68+512];
	fma.rn.f32 	%f292, %f290, %f291, %f289;
	ld.shared.f32 	%f293, [%r6+36];
	ld.shared.f32 	%f294, [%r68+576];
	fma.rn.f32 	%f295, %f293, %f294, %f292;
	ld.shared.f32 	%f296, [%r6+40];
	ld.shared.f32 	%f297, [%r68+640];
	fma.rn.f32 	%f298, %f296, %f297, %f295;
	ld.shared.f32 	%f299, [%r6+44];
	ld.shared.f32 	%f300, [%r68+704];
	fma.rn.f32 	%f301, %f299, %f300, %f298;
	ld.shared.f32 	%f302, [%r6+48];
	ld.shared.f32 	%f303, [%r68+768];
	fma.rn.f32 	%f304, %f302, %f303, %f301;
	ld.shared.f32 	%f305, [%r6+52];
	ld.shared.f32 	%f306, [%r68+832];
	fma.rn.f32 	%f307, %f305, %f306, %f304;
	ld.shared.f32 	%f308, [%r6+56];
	ld.shared.f32 	%f309, [%r68+896];
	fma.rn.f32 	%f310, %f308, %f309, %f307;
	ld.shared.f32 	%f311, [%r6+60];
	ld.shared.f32 	%f312, [%r68+960];
	fma.rn.f32 	%f367, %f311, %f312, %f310;
	bar.sync 	0;
	add.s32 	%r97, %r97, 32;
$L__BB1_8:
	and.b32  	%r73, %r7, 16;
	setp.ne.s32 	%p6, %r73, 0;
	@%p6 bra 	$L__BB1_10;
	ld.param.u64 	%rd46, [_Z25matmul_cuda_kernel_tilingPfS_S_i_param_1];
	ld.param.u64 	%rd43, [_Z25matmul_cuda_kernel_tilingPfS_S_i_param_0];
	add.s32 	%r74, %r5, %r97;
	cvta.to.global.u64 	%rd32, %rd43;
	mul.wide.u32 	%rd33, %r74, 4;
	add.s64 	%rd34, %rd32, %rd33;
	ld.global.f32 	%f313, [%rd34];
	shl.b32 	%r76, %r3, 2;
	add.s32 	%r77, %r6, %r76;
	st.shared.f32 	[%r77], %f313;
	add.s32 	%r78, %r97, %r1;
	mad.lo.s32 	%r79, %r78, %r32, %r4;
	cvta.to.global.u64 	%rd35, %rd46;
	mul.wide.u32 	%rd36, %r79, 4;
	add.s64 	%rd37, %rd35, %rd36;
	ld.global.f32 	%f314, [%rd37];
	mov.u32 	%r81, _ZZ25matmul_cuda_kernel_tilingPfS_S_iE5Btile;
	add.s32 	%r82, %r81, %r76;
	add.s32 	%r83, %r82, %r38;
	st.shared.f32 	[%r83], %f314;
	bar.sync 	0;
	ld.shared.f32 	%f315, [%r6];
	ld.shared.f32 	%f316, [%r82];
	fma.rn.f32 	%f317, %f315, %f316, %f367;
	ld.shared.f32 	%f318, [%r6+4];
	ld.shared.f32 	%f319, [%r82+64];
	fma.rn.f32 	%f320, %f318, %f319, %f317;
	ld.shared.f32 	%f321, [%r6+8];
	ld.shared.f32 	%f322, [%r82+128];
	fma.rn.f32 	%f323, %f321, %f322, %f320;
	ld.shared.f32 	%f324, [%r6+12];
	ld.shared.f32 	%f325, [%r82+192];
	fma.rn.f32 	%f326, %f324, %f325, %f323;
	ld.shared.f32 	%f327, [%r6+16];
	ld.shared.f32 	%f328, [%r82+256];
	fma.rn.f32 	%f329, %f327, %f328, %f326;
	ld.shared.f32 	%f330, [%r6+20];
	ld.shared.f32 	%f331, [%r82+320];
	fma.rn.f32 	%f332, %f330, %f331, %f329;
	ld.shared.f32 	%f333, [%r6+24];
	ld.shared.f32 	%f334, [%r82+384];
	fma.rn.f32 	%f335, %f333, %f334, %f332;
	ld.shared.f32 	%f336, [%r6+28];
	ld.shared.f32 	%f337, [%r82+448];
	fma.rn.f32 	%f338, %f336, %f337, %f335;
	ld.shared.f32 	%f339, [%r6+32];
	ld.shared.f32 	%f340, [%r82+512];
	fma.rn.f32 	%f341, %f339, %f340, %f338;
	ld.shared.f32 	%f342, [%r6+36];
	ld.shared.f32 	%f343, [%r82+576];
	fma.rn.f32 	%f344, %f342, %f343, %f341;
	ld.shared.f32 	%f345, [%r6+40];
	ld.shared.f32 	%f346, [%r82+640];
	fma.rn.f32 	%f347, %f345, %f346, %f344;
	ld.shared.f32 	%f348, [%r6+44];
	ld.shared.f32 	%f349, [%r82+704];
	fma.rn.f32 	%f350, %f348, %f349, %f347;
	ld.shared.f32 	%f351, [%r6+48];
	ld.shared.f32 	%f352, [%r82+768];
	fma.rn.f32 	%f353, %f351, %f352, %f350;
	ld.shared.f32 	%f354, [%r6+52];
	ld.shared.f32 	%f355, [%r82+832];
	fma.rn.f32 	%f356, %f354, %f355, %f353;
	ld.shared.f32 	%f357, [%r6+56];
	ld.shared.f32 	%f358, [%r82+896];
	fma.rn.f32 	%f359, %f357, %f358, %f356;
	ld.shared.f32 	%f360, [%r6+60];
	ld.shared.f32 	%f361, [%r82+960];
	fma.rn.f32 	%f367, %f360, %f361, %f359;
	bar.sync 	0;
$L__BB1_10:
	ld.param.u64 	%rd47, [_Z25matmul_cuda_kernel_tilingPfS_S_i_param_2];
	cvta.to.global.u64 	%rd38, %rd47;
	mad.lo.s32 	%r88, %r32, %r2, %r4;
	mul.wide.s32 	%rd39, %r88, 4;
	add.s64 	%rd40, %rd38, %rd39;
	st.global.f32 	[%rd40], %f367;
	ret;

}
	// .globl	_Z26matmul_cuda_kernel_per_rowPfS_S_i
.visible .entry _Z26matmul_cuda_kernel_per_rowPfS_S_i(
	.param .u64 .ptr .align 1 _Z26matmul_cuda_kernel_per_rowPfS_S_i_param_0,
	.param .u64 .ptr .align 1 _Z26matmul_cuda_kernel_per_rowPfS_S_i_param_1,
	.param .u64 .ptr .align 1 _Z26matmul_cuda_kernel_per_rowPfS_S_i_param_2,
	.param .u32 _Z26matmul_cuda_kernel_per_rowPfS_S_i_param_3
)
{
	.reg .pred 	%p<13>;
	.reg .b32 	%r<80>;
	.reg .b32 	%f<67>;
	.reg .b64 	%rd<48>;

	ld.param.u64 	%rd4, [_Z26matmul_cuda_kernel_per_rowPfS_S_i_param_0];
	ld.param.u64 	%rd5, [_Z26matmul_cuda_kernel_per_rowPfS_S_i_param_1];
	ld.param.u32 	%r44, [_Z26matmul_cuda_kernel_per_rowPfS_S_i_param_3];
	cvta.to.global.u64 	%rd1, %rd5;
	cvta.to.global.u64 	%rd2, %rd4;
	mov.u32 	%r45, %ctaid.x;
	mov.u32 	%r46, %ntid.x;
	mov.u32 	%r47, %tid.x;
	mad.lo.s32 	%r1, %r45, %r46, %r47;
	setp.ge.s32 	%p1, %r1, %r44;
	setp.lt.s32 	%p2, %r44, 1;
	or.pred  	%p3, %p1, %p2;
	@%p3 bra 	$L__BB2_14;
	mul.lo.s32 	%r2, %r44, %r1;
	add.s32 	%r3, %r44, -1;
	and.b32  	%r4, %r44, 7;
	and.b32  	%r5, %r44, 2147483640;
	neg.s32 	%r6, %r5;
	shl.b32 	%r7, %r44, 3;
	mul.lo.s32 	%r8, %r44, 3;
	mul.lo.s32 	%r9, %r44, 7;
	mov.b32 	%r66, 0;
$L__BB2_2:
	setp.lt.u32 	%p4, %r3, 7;
	mov.f32 	%f66, 0f00000000;
	mov.b32 	%r78, 0;
	@%p4 bra 	$L__BB2_5;
	add.s32 	%r75, %r44, %r66;
	shl.b32 	%r50, %r44, 1;
	add.s32 	%r74, %r50, %r66;
	add.s32 	%r73, %r8, %r66;
	shl.b32 	%r51, %r44, 2;
	add.s32 	%r72, %r51, %r66;
	mad.lo.s32 	%r71, %r44, 5, %r66;
	mad.lo.s32 	%r70, %r44, 6, %r66;
	add.s32 	%r69, %r9, %r66;
	mov.f32 	%f66, 0f00000000;
	mov.u32 	%r67, %r2;
	mov.u32 	%r68, %r66;
	mov.u32 	%r76, %r6;
$L__BB2_4:
	.pragma "nounroll";
	mul.wide.s32 	%rd6, %r67, 4;
	add.s64 	%rd7, %rd2, %rd6;
	ld.global.f32 	%f16, [%rd7];
	mul.wide.u32 	%rd8, %r68, 4;
	add.s64 	%rd9, %rd1, %rd8;
	ld.global.f32 	%f17, [%rd9];
	fma.rn.f32 	%f18, %f16, %f17, %f66;
	ld.global.f32 	%f19, [%rd7+4];
	mul.wide.u32 	%rd10, %r75, 4;
	add.s64 	%rd11, %rd1, %rd10;
	ld.global.f32 	%f20, [%rd11];
	fma.rn.f32 	%f21, %f19, %f20, %f18;
	ld.global.f32 	%f22, [%rd7+8];
	mul.wide.u32 	%rd12, %r74, 4;
	add.s64 	%rd13, %rd1, %rd12;
	ld.global.f32 	%f23, [%rd13];
	fma.rn.f32 	%f24, %f22, %f23, %f21;
	ld.global.f32 	%f25, [%rd7+12];
	mul.wide.u32 	%rd14, %r73, 4;
	add.s64 	%rd15, %rd1, %rd14;
	ld.global.f32 	%f26, [%rd15];
	fma.rn.f32 	%f27, %f25, %f26, %f24;
	ld.global.f32 	%f28, [%rd7+16];
	mul.wide.u32 	%rd16, %r72, 4;
	add.s64 	%rd17, %rd1, %rd16;
	ld.global.f32 	%f29, [%rd17];
	fma.rn.f32 	%f30, %f28, %f29, %f27;
	ld.global.f32 	%f31, [%rd7+20];
	mul.wide.u32 	%rd18, %r71, 4;
	add.s64 	%rd19, %rd1, %rd18;
	ld.global.f32 	%f32, [%rd19];
	fma.rn.f32 	%f33, %f31, %f32, %f30;
	ld.global.f32 	%f34, [%rd7+24];
	mul.wide.u32 	%rd20, %r70, 4;
	add.s64 	%rd21, %rd1, %rd20;
	ld.global.f32 	%f35, [%rd21];
	fma.rn.f32 	%f36, %f34, %f35, %f33;
	ld.global.f32 	%f37, [%rd7+28];
	mul.wide.u32 	%rd22, %r69, 4;
	add.s64 	%rd23, %rd1, %rd22;
	ld.global.f32 	%f38, [%rd23];
	fma.rn.f32 	%f66, %f37, %f38, %f36;
	add.s32 	%r76, %r76, 8;
	add.s32 	%r75, %r75, %r7;
	add.s32 	%r74, %r74, %r7;
	add.s32 	%r73, %r73, %r7;
	add.s32 	%r72, %r72, %r7;
	add.s32 	%r71, %r71, %r7;
	add.s32 	%r70, %r70, %r7;
	add.s32 	%r69, %r69, %r7;
	add.s32 	%r68, %r68, %r7;
	add.s32 	%r67, %r67, 8;
	setp.ne.s32 	%p5, %r76, 0;
	mov.u32 	%r78, %r5;
	@%p5 bra 	$L__BB2_4;
$L__BB2_5:
	setp.eq.s32 	%p6, %r4, 0;
	@%p6 bra 	$L__BB2_13;
	add.s32 	%r52, %r4, -1;
	setp.lt.u32 	%p7, %r52, 3;
	@%p7 bra 	$L__BB2_8;
	add.s32 	%r53, %r78, %r2;
	mul.wide.s32 	%rd24, %r53, 4;
	add.s64 	%rd25, %rd2, %rd24;
	ld.global.f32 	%f40, [%rd25];
	mad.lo.s32 	%r54, %r78, %r44, %r66;
	mul.wide.u32 	%rd26, %r54, 4;
	add.s64 	%rd27, %rd1, %rd26;
	ld.global.f32 	%f41, [%rd27];
	fma.rn.f32 	%f42, %f40, %f41, %f66;
	ld.global.f32 	%f43, [%rd25+4];
	add.s32 	%r55, %r54, %r44;
	mul.wide.u32 	%rd28, %r55, 4;
	add.s64 	%rd29, %rd1, %rd28;
	ld.global.f32 	%f44, [%rd29];
	fma.rn.f32 	%f45, %f43, %f44, %f42;
	ld.global.f32 	%f46, [%rd25+8];
	add.s32 	%r56, %r55, %r44;
	mul.wide.u32 	%rd30, %r56, 4;
	add.s64 	%rd31, %rd1, %rd30;
	ld.global.f32 	%f47, [%rd31];
	fma.rn.f32 	%f48, %f46, %f47, %f45;
	ld.global.f32 	%f49, [%rd25+12];
	add.s32 	%r57, %r56, %r44;
	mul.wide.u32 	%rd32, %r57, 4;
	add.s64 	%rd33, %rd1, %rd32;
	ld.global.f32 	%f50, [%rd33];
	fma.rn.f32 	%f66, %f49, %f50, %f48;
	add.s32 	%r78, %r78, 4;
$L__BB2_8:
	and.b32  	%r58, %r44, 3;
	setp.eq.s32 	%p8, %r58, 0;
	@%p8 bra 	$L__BB2_13;
	setp.eq.s32 	%p9, %r58, 1;
	@%p9 bra 	$L__BB2_11;
	add.s32 	%r59, %r78, %r2;
	mul.wide.s32 	%rd34, %r59, 4;
	add.s64 	%rd35, %rd2, %rd34;
	ld.global.f32 	%f52, [%rd35];
	mad.lo.s32 	%r60, %r78, %r44, %r66;
	mul.wide.u32 	%rd36, %r60, 4;
	add.s64 	%rd37, %rd1, %rd36;
	ld.global.f32 	%f53, [%rd37];
	fma.rn.f32 	%f54, %f52, %f53, %f66;
	ld.global.f32 	%f55, [%rd35+4];
	add.s32 	%r61, %r60, %r44;
	mul.wide.u32 	%rd38, %r61, 4;
	add.s64 	%rd39, %rd1, %rd38;
	ld.global.f32 	%f56, [%rd39];
	fma.rn.f32 	%f66, %f55, %f56, %f54;
	add.s32 	%r78, %r78, 2;
$L__BB2_11:
	and.b32  	%r62, %r44, 1;
	setp.eq.b32 	%p10, %r62, 1;
	not.pred 	%p11, %p10;
	@%p11 bra 	$L__BB2_13;
	add.s32 	%r63, %r78, %r2;
	mul.wide.s32 	%rd40, %r63, 4;
	add.s64 	%rd41, %rd2, %rd40;
	ld.global.f32 	%f57, [%rd41];
	mad.lo.s32 	%r64, %r78, %r44, %r66;
	mul.wide.u32 	%rd42, %r64, 4;
	add.s64 	%rd43, %rd1, %rd42;
	ld.global.f32 	%f58, [%rd43];
	fma.rn.f32 	%f66, %f57, %f58, %f66;
$L__BB2_13:
	ld.param.u64 	%rd47, [_Z26matmul_cuda_kernel_per_rowPfS_S_i_param_2];
	add.s32 	%r65, %r66, %r2;
	cvta.to.global.u64 	%rd44, %rd47;
	mul.wide.s32 	%rd45, %r65, 4;
	add.s64 	%rd46, %rd44, %rd45;
	st.global.f32 	[%rd46], %f66;
	add.s32 	%r66, %r66, 1;
	setp.ne.s32 	%p12, %r66, %r44;
	@%p12 bra 	$L__BB2_2;
$L__BB2_14:
	ret;

}
	// .globl	_Z26matmul_cuda_kernel_per_colPfS_S_i
.visible .entry _Z26matmul_cuda_kernel_per_colPfS_S_i(
	.param .u64 .ptr .align 1 _Z26matmul_cuda_kernel_per_colPfS_S_i_param_0,
	.param .u64 .ptr .align 1 _Z26matmul_cuda_kernel_per_colPfS_S_i_param_1,
	.param .u64 .ptr .align 1 _Z26matmul_cuda_kernel_per_colPfS_S_i_param_2,
	.param .u32 _Z26matmul_cuda_kernel_per_colPfS_S_i_param_3
)
{
	.reg .pred 	%p<12>;
	.reg .b32 	%r<44>;
	.reg .b32 	%f<67>;
	.reg .b64 	%rd<49>;

	ld.param.u64 	%rd5, [_Z26matmul_cuda_kernel_per_colPfS_S_i_param_0];
	ld.param.u64 	%rd6, [_Z26matmul_cuda_kernel_per_colPfS_S_i_param_1];
	ld.param.u64 	%rd4, [_Z26matmul_cuda_kernel_per_colPfS_S_i_param_2];
	ld.param.u32 	%r24, [_Z26matmul_cuda_kernel_per_colPfS_S_i_param_3];
	cvta.to.global.u64 	%rd1, %rd6;
	cvta.to.global.u64 	%rd2, %rd5;
	mov.u32 	%r25, %ctaid.x;
	mov.u32 	%r26, %ntid.x;
	mov.u32 	%r27, %tid.x;
	mad.lo.s32 	%r1, %r25, %r26, %r27;
	setp.ge.s32 	%p1, %r1, %r24;
	setp.lt.s32 	%p2, %r24, 1;
	or.pred  	%p3, %p1, %p2;
	@%p3 bra 	$L__BB3_14;
	add.s32 	%r2, %r24, -1;
	and.b32  	%r3, %r24, 7;
	add.s32 	%r4, %r3, -1;
	and.b32  	%r5, %r24, 3;
	and.b32  	%r6, %r24, 2147483640;
	and.b32  	%r7, %r24, 1;
	neg.s32 	%r8, %r6;
	shl.b32 	%r9, %r24, 3;
	cvta.to.global.u64 	%rd3, %rd4;
	mov.b32 	%r37, 0;
	mul.wide.u32 	%rd41, %r24, 4;
$L__BB3_2:
	setp.lt.u32 	%p4, %r2, 7;
	mul.lo.s32 	%r11, %r37, %r24;
	mov.f32 	%f66, 0f00000000;
	mov.b32 	%r42, 0;
	@%p4 bra 	$L__BB3_5;
	mov.f32 	%f66, 0f00000000;
	mov.u32 	%r38, %r11;
	mov.u32 	%r39, %r1;
	mov.u32 	%r40, %r8;
$L__BB3_4:
	.pragma "nounroll";
	mul.wide.u32 	%rd7, %r38, 4;
	add.s64 	%rd8, %rd2, %rd7;
	ld.global.f32 	%f16, [%rd8];
	mul.wide.s32 	%rd9, %r39, 4;
	add.s64 	%rd10, %rd1, %rd9;
	ld.global.f32 	%f17, [%rd10];
	fma.rn.f32 	%f18, %f16, %f17, %f66;
	ld.global.f32 	%f19, [%rd8+4];
	mul.wide.u32 	%rd11, %r24, 4;
	add.s64 	%rd12, %rd10, %rd11;
	ld.global.f32 	%f20, [%rd12];
	fma.rn.f32 	%f21, %f19, %f20, %f18;
	ld.global.f32 	%f22, [%rd8+8];
	add.s64 	%rd13, %rd12, %rd11;
	ld.global.f32 	%f23, [%rd13];
	fma.rn.f32 	%f24, %f22, %f23, %f21;
	ld.global.f32 	%f25, [%rd8+12];
	add.s64 	%rd14, %rd13, %rd11;
	ld.global.f32 	%f26, [%rd14];
	fma.rn.f32 	%f27, %f25, %f26, %f24;
	ld.global.f32 	%f28, [%rd8+16];
	add.s64 	%rd15, %rd14, %rd11;
	ld.global.f32 	%f29, [%rd15];
	fma.rn.f32 	%f30, %f28, %f29, %f27;
	ld.global.f32 	%f31, [%rd8+20];
	add.s64 	%rd16, %rd15, %rd11;
	ld.global.f32 	%f32, [%rd16];
	fma.rn.f32 	%f33, %f31, %f32, %f30;
	ld.global.f32 	%f34, [%rd8+24];
	add.s64 	%rd17, %rd16, %rd11;
	ld.global.f32 	%f35, [%rd17];
	fma.rn.f32 	%f36, %f34, %f35, %f33;
	ld.global.f32 	%f37, [%rd8+28];
	add.s64 	%rd18, %rd17, %rd11;
	ld.global.f32 	%f38, [%rd18];
	fma.rn.f32 	%f66, %f37, %f38, %f36;
	add.s32 	%r40, %r40, 8;
	add.s32 	%r39, %r39, %r9;
	add.s32 	%r38, %r38, 8;
	setp.ne.s32 	%p5, %r40, 0;
	mov.u32 	%r42, %r6;
	@%p5 bra 	$L__BB3_4;
$L__BB3_5:
	setp.eq.s32 	%p6, %r3, 0;
	@%p6 bra 	$L__BB3_13;
	setp.lt.u32 	%p7, %r4, 3;
	@%p7 bra 	$L__BB3_8;
	add.s32 	%r30, %r42, %r11;
	mul.wide.u32 	%rd19, %r30, 4;
	add.s64 	%rd20, %rd2, %rd19;
	ld.global.f32 	%f40, [%rd20];
	mad.lo.s32 	%r31, %r42, %r24, %r1;
	mul.wide.s32 	%rd21, %r31, 4;
	add.s64 	%rd22, %rd1, %rd21;
	ld.global.f32 	%f41, [%rd22];
	fma.rn.f32 	%f42, %f40, %f41, %f66;
	cvt.u64.u32 	%rd23, %r11;
	cvt.u64.u32 	%rd24, %r42;
	add.s64 	%rd25, %rd24, %rd23;
	shl.b64 	%rd26, %rd25, 2;
	add.s64 	%rd27, %rd2, %rd26;
	ld.global.f32 	%f43, [%rd27+4];
	add.s64 	%rd29, %rd22, %rd41;
	ld.global.f32 	%f44, [%rd29];
	fma.rn.f32 	%f45, %f43, %f44, %f42;
	ld.global.f32 	%f46, [%rd27+8];
	add.s64 	%rd30, %rd29, %rd41;
	ld.global.f32 	%f47, [%rd30];
	fma.rn.f32 	%f48, %f46, %f47, %f45;
	ld.global.f32 	%f49, [%rd27+12];
	add.s64 	%rd31, %rd30, %rd41;
	ld.global.f32 	%f50, [%rd31];
	fma.rn.f32 	%f66, %f49, %f50, %f48;
	add.s32 	%r42, %r42, 4;
$L__BB3_8:
	setp.eq.s32 	%p8, %r5, 0;
	@%p8 bra 	$L__BB3_13;
	setp.eq.s32 	%p9, %r5, 1;
	@%p9 bra 	$L__BB3_11;
	add.s32 	%r32, %r42, %r11;
	mul.wide.u32 	%rd32, %r32, 4;
	add.s64 	%rd33, %rd2, %rd32;
	ld.global.f32 	%f52, [%rd33];
	mad.lo.s32 	%r33, %r42, %r24, %r1;
	mul.wide.s32 	%rd34, %r33, 4;
	add.s64 	%rd35, %rd1, %rd34;
	ld.global.f32 	%f53, [%rd35];
	fma.rn.f32 	%f54, %f52, %f53, %f66;
	cvt.u64.u32 	%rd36, %r11;
	cvt.u64.u32 	%rd37, %r42;
	add.s64 	%rd38, %rd37, %rd36;
	shl.b64 	%rd39, %rd38, 2;
	add.s64 	%rd40, %rd2, %rd39;
	ld.global.f32 	%f55, [%rd40+4];
	add.s64 	%rd42, %rd35, %rd41;
	ld.global.f32 	%f56, [%rd42];
	fma.rn.f32 	%f66, %f55, %f56, %f54;
	add.s32 	%r42, %r42, 2;
$L__BB3_11:
	setp.eq.s32 	%p10, %r7, 0;
	@%p10 bra 	$L__BB3_13;
	add.s32 	%r34, %r42, %r11;
	mul.wide.u32 	%rd43, %r34, 4;
	add.s64 	%rd44, %rd2, %rd43;
	ld.global.f32 	%f57, [%rd44];
	mad.lo.s32 	%r35, %r42, %r24, %r1;
	mul.wide.s32 	%rd45, %r35, 4;
	add.s64 	%rd46, %rd1, %rd45;
	ld.global.f32 	%f58, [%rd46];
	fma.rn.f32 	%f66, %f57, %f58, %f66;
$L__BB3_13:
	add.s32 	%r36, %r11, %r1;
	mul.wide.s32 	%rd47, %r36, 4;
	add.s64 	%rd48, %rd3, %rd47;
	st.global.f32 	[%rd48], %f66;
	add.s32 	%r37, %r37, 1;
	setp.ne.s32 	%p11, %r37, %r24;
	@%p11 bra 	$L__BB3_2;
$L__BB3_14:
	ret;

}


// ===== COMPILED SASS (sm_100) =====

	.target	sm_100

	.elftype	@"ET_EXEC"


//--------------------- .note.nv.tkinfo           --------------------------
	.section	.note.nv.tkinfo,"",@"SHT_NOTE"
	.sectionflags	@"SHF_NOTE_NV_TKINFO"
	.tkinfo
        /*0018*/ 	.word	0x00000002
        /*0030*/ 	.string	""
        /*0030*/ 	.string	"ptxas"
        /*0030*/ 	.string	"Cuda compilation tools, release 13.0, V13.0.88"
        /*0030*/ 	.string	"Build cuda_13.0.r13.0/compiler.36424714_0"
        /*0030*/ 	.string	"-arch sm_100 -m 64 "



//--------------------- .note.nv.cuinfo           --------------------------
	.section	.note.nv.cuinfo,"",@"SHT_NOTE"
	.sectionflags	@"SHF_NOTE_NV_CUINFO"
        /*0018*/ 	.short	0x0002
        /*001a*/ 	.short	0x0064
        /*001c*/ 	.short	0x0082
	.zero		2


//--------------------- .nv.info                  --------------------------
	.section	.nv.info,"",@"SHT_CUDA_INFO"
	.align	4


	//----- nvinfo : EIATTR_REGCOUNT
	.align		4
        /*0000*/ 	.byte	0x04, 0x2f
        /*0002*/ 	.short	(.L_1 - .L_0)
	.align		4
.L_0:
        /*0004*/ 	.word	index@(_Z18matmul_cuda_kernelPfS_S_i)
        /*0008*/ 	.word	0x0000001e


	//----- nvinfo : EIATTR_FRAME_SIZE
	.align		4
.L_1:
        /*000c*/ 	.byte	0x04, 0x11
        /*000e*/ 	.short	(.L_3 - .L_2)
	.align		4
.L_2:
        /*0010*/ 	.word	index@(_Z18matmul_cuda_kernelPfS_S_i)
        /*0014*/ 	.word	0x00000000


	//----- nvinfo : EIATTR_REGCOUNT
	.align		4
.L_3:
        /*0018*/ 	.byte	0x04, 0x2f
        /*001a*/ 	.short	(.L_5 - .L_4)
	.align		4
.L_4:
        /*001c*/ 	.word	index@(_Z25matmul_cuda_kernel_tilingPfS_S_i)
        /*0020*/ 	.word	0x00000028


	//----- nvinfo : EIATTR_FRAME_SIZE
	.align		4
.L_5:
        /*0024*/ 	.byte	0x04, 0x11
        /*0026*/ 	.short	(.L_7 - .L_6)
	.align		4
.L_6:
        /*0028*/ 	.word	index@(_Z25matmul_cuda_kernel_tilingPfS_S_i)
        /*002c*/ 	.word	0x00000000


	//----- nvinfo : EIATTR_REGCOUNT
	.align		4
.L_7:
        /*0030*/ 	.byte	0x04, 0x2f
        /*0032*/ 	.short	(.L_9 - .L_8)
	.align		4
.L_8:
        /*0034*/ 	.word	index@(_Z26matmul_cuda_kernel_per_rowPfS_S_i)
        /*0038*/ 	.word	0x00000020


	//----- nvinfo : EIATTR_FRAME_SIZE
	.align		4
.L_9:
        /*003c*/ 	.byte	0x04, 0x11
        /*003e*/ 	.short	(.L_11 - .L_10)
	.align		4
.L_10:
        /*0040*/ 	.word	index@(_Z26matmul_cuda_kernel_per_rowPfS_S_i)
        /*0044*/ 	.word	0x00000000


	//----- nvinfo : EIATTR_REGCOUNT
	.align		4
.L_11:
        /*0048*/ 	.byte	0x04, 0x2f
        /*004a*/ 	.short	(.L_13 - .L_12)
	.align		4
.L_12:
        /*004c*/ 	.word	index@(_Z26matmul_cuda_kernel_per_colPfS_S_i)
        /*0050*/ 	.word	0x00000020


	//----- nvinfo : EIATTR_FRAME_SIZE
	.align		4
.L_13:
        /*0054*/ 	.byte	0x04, 0x11
        /*0056*/ 	.short	(.L_15 - .L_14)
	.align		4
.L_14:
        /*0058*/ 	.word	index@(_Z26matmul_cuda_kernel_per_colPfS_S_i)
        /*005c*/ 	.word	0x00000000


	//----- nvinfo : EIATTR_MIN_STACK_SIZE
	.align		4
.L_15:
        /*0060*/ 	.byte	0x04, 0x12
        /*0062*/ 	.short	(.L_17 - .L_16)
	.align		4
.L_16:
        /*0064*/ 	.word	index@(_Z26matmul_cuda_kernel_per_colPfS_S_i)
        /*0068*/ 	.word	0x00000000


	//----- nvinfo : EIATTR_MIN_STACK_SIZE
	.align		4
.L_17:
        /*006c*/ 	.byte	0x04, 0x12
        /*006e*/ 	.short	(.L_19 - .L_18)
	.align		4
.L_18:
        /*0070*/ 	.word	index@(_Z26matmul_cuda_kernel_per_rowPfS_S_i)
        /*0074*/ 	.word	0x00000000


	//----- nvinfo : EIATTR_MIN_STACK_SIZE
	.align		4
.L_19:
        /*0078*/ 	.byte	0x04, 0x12
        /*007a*/ 	.short	(.L_21 - .L_20)
	.align		4
.L_20:
        /*007c*/ 	.word	index@(_Z25matmul_cuda_kernel_tilingPfS_S_i)
        /*0080*/ 	.word	0x00000000


	//----- nvinfo : EIATTR_MIN_STACK_SIZE
	.align		4
.L_21:
        /*0084*/ 	.byte	0x04, 0x12
        /*0086*/ 	.short	(.L_23 - .L_22)
	.align		4
.L_22:
        /*0088*/ 	.word	index@(_Z18matmul_cuda_kernelPfS_S_i)
        /*008c*/ 	.word	0x00000000
.L_23:


//--------------------- .nv.compat                --------------------------
	.section	.nv.compat,"",@"SHT_CUDA_COMPAT_INFO"
	.align	4
        /*0000*/ 	.byte	0x02, 0x09, 0x00, 0x00, 0x02, 0x02, 0x01, 0x00, 0x02, 0x05, 0x05, 0x00, 0x03, 0x07, 0x01, 0x01
        /*0010*/ 	.byte	0x02, 0x03, 0x00, 0x00, 0x02, 0x06, 0x01, 0x00, 0x04, 0x0b, 0x08, 0x00, 0x09, 0x00, 0x00, 0x00
        /*0020*/ 	.byte	0x00, 0x00, 0x00, 0x00


//--------------------- .nv.info._Z26matmul_cuda_kernel_per_colPfS_S_i --------------------------
	.section	.nv.info._Z26matmul_cuda_kernel_per_colPfS_S_i,"",@"SHT_CUDA_INFO"
	.sectionflags	@""
	.align	4


	//----- nvinfo : EIATTR_CUDA_API_VERSION
	.align		4
        /*0000*/ 	.byte	0x04, 0x37
        /*0002*/ 	.short	(.L_25 - .L_24)
.L_24:
        /*0004*/ 	.word	0x00000082


	//----- nvinfo : EIATTR_KPARAM_INFO
	.align		4
.L_25:
        /*0008*/ 	.byte	0x04, 0x17
        /*000a*/ 	.short	(.L_27 - .L_26)
.L_26:
        /*000c*/ 	.word	0x00000000
        /*0010*/ 	.short	0x0003
        /*0012*/ 	.short	0x0018
        /*0014*/ 	.byte	0x00, 0xf0, 0x11, 0x00


	//----- nvinfo : EIATTR_KPARAM_INFO
	.align		4
.L_27:
        /*0018*/ 	.byte	0x04, 0x17
        /*001a*/ 	.short	(.L_29 - .L_28)
.L_28:
        /*001c*/ 	.word	0x00000000
        /*0020*/ 	.short	0x0002
        /*0022*/ 	.short	0x0010
        /*0024*/ 	.byte	0x00, 0xf5, 0x21, 0x00


	//----- nvinfo : EIATTR_KPARAM_INFO
	.align		4
.L_29:
        /*0028*/ 	.byte	0x04, 0x17
        /*002a*/ 	.short	(.L_31 - .L_30)
.L_30:
        /*002c*/ 	.word	0x00000000
        /*0030*/ 	.short	0x0001
        /*0032*/ 	.short	0x0008
        /*0034*/ 	.byte	0x00, 0xf5, 0x21, 0x00


	//----- nvinfo : EIATTR_KPARAM_INFO
	.align		4
.L_31:
        /*0038*/ 	.byte	0x04, 0x17
        /*003a*/ 	.short	(.L_33 - .L_32)
.L_32:
        /*003c*/ 	.word	0x00000000
        /*0040*/ 	.short	0x0000
        /*0042*/ 	.short	0x0000
        /*0044*/ 	.byte	0x00, 0xf5, 0x21, 0x00


	//----- nvinfo : EIATTR_SPARSE_MMA_MASK
	.align		4
.L_33:
        /*0048*/ 	.byte	0x03, 0x50
        /*004a*/ 	.short	0x0000


	//----- nvinfo : EIATTR_MAXREG_COUNT
	.align		4
        /*004c*/ 	.byte	0x03, 0x1b
        /*004e*/ 	.short	0x00ff


	//----- nvinfo : EIATTR_MERCURY_ISA_VERSION
	.align		4
        /*0050*/ 	.byte	0x03, 0x5f
        /*0052*/ 	.short	0x0101


	//----- nvinfo : EIATTR_VRC_CTA_INIT_COUNT
	.align		4
        /*0054*/ 	.byte	0x02, 0x4a
	.zero		1
	.zero		1


	//----- nvinfo : EIATTR_EXIT_INSTR_OFFSETS
	.align		4
        /*0058*/ 	.byte	0x04, 0x1c
        /*005a*/ 	.short	(.L_35 - .L_34)


	//   ....[0]....
.L_34:
        /*005c*/ 	.word	0x00000080


	//   ....[1]....
        /*0060*/ 	.word	0x000008a0


	//----- nvinfo : EIATTR_CBANK_PARAM_SIZE
	.align		4
.L_35:
        /*0064*/ 	.byte	0x03, 0x19
        /*0066*/ 	.short	0x001c


	//----- nvinfo : EIATTR_PARAM_CBANK
	.align		4
        /*0068*/ 	.byte	0x04, 0x0a
        /*006a*/ 	.short	(.L_37 - .L_36)
	.align		4
.L_36:
        /*006c*/ 	.word	index@(.nv.constant0._Z26matmul_cuda_kernel_per_colPfS_S_i)
        /*0070*/ 	.short	0x0380
        /*0072*/ 	.short	0x001c


	//----- nvinfo : EIATTR_SW_WAR
	.align		4
.L_37:
        /*0074*/ 	.byte	0x04, 0x36
        /*0076*/ 	.short	(.L_39 - .L_38)
.L_38:
        /*0078*/ 	.word	0x00000008
.L_39:


//--------------------- .nv.info._Z26matmul_cuda_kernel_per_rowPfS_S_i --------------------------
	.section	.nv.info._Z26matmul_cuda_kernel_per_rowPfS_S_i,"",@"SHT_CUDA_INFO"
	.sectionflags	@""
	.align	4


	//----- nvinfo : EIATTR_CUDA_API_VERSION
	.align		4
        /*0000*/ 	.byte	0x04, 0x37
        /*0002*/ 	.short	(.L_41 - .L_40)
.L_40:
        /*0004*/ 	.word	0x00000082


	//----- nvinfo : EIATTR_KPARAM_INFO
	.align		4
.L_41:
        /*0008*/ 	.byte	0x04, 0x17
        /*000a*/ 	.short	(.L_43 - .L_42)
.L_42:
        /*000c*/ 	.word	0x00000000
        /*0010*/ 	.short	0x0003
        /*0012*/ 	.short	0x0018
        /*0014*/ 	.byte	0x00, 0xf0, 0x11, 0x00


	//----- nvinfo : EIATTR_KPARAM_INFO
	.align		4
.L_43:
        /*0018*/ 	.byte	0x04, 0x17
        /*001a*/ 	.short	(.L_45 - .L_44)
.L_44:
        /*001c*/ 	.word	0x00000000
        /*0020*/ 	.short	0x0002
        /*0022*/ 	.short	0x0010
        /*0024*/ 	.byte	0x00, 0xf5, 0x21, 0x00


	//----- nvinfo : EIATTR_KPARAM_INFO
	.align		4
.L_45:
        /*0028*/ 	.byte	0x04, 0x17
        /*002a*/ 	.short	(.L_47 - .L_46)
.L_46:
        /*002c*/ 	.word	0x00000000
        /*0030*/ 	.short	0x0001
        /*0032*/ 	.short	0x0008
        /*0034*/ 	.byte	0x00, 0xf5, 0x21, 0x00


	//----- nvinfo : EIATTR_KPARAM_INFO
	.align		4
.L_47:
        /*0038*/ 	.byte	0x04, 0x17
        /*003a*/ 	.short	(.L_49 - .L_48)
.L_48:
        /*003c*/ 	.word	0x00000000
        /*0040*/ 	.short	0x0000
        /*0042*/ 	.short	0x0000
        /*0044*/ 	.byte	0x00, 0xf5, 0x21, 0x00


	//----- nvinfo : EIATTR_SPARSE_MMA_MASK
	.align		4
.L_49:
        /*0048*/ 	.byte	0x03, 0x50
        /*004a*/ 	.short	0x0000


	//----- nvinfo : EIATTR_MAXREG_COUNT
	.align		4
        /*004c*/ 	.byte	0x03, 0x1b
        /*004e*/ 	.short	0x00ff


	//----- nvinfo : EIATTR_MERCURY_ISA_VERSION
	.align		4
        /*0050*/ 	.byte	0x03, 0x5f
        /*0052*/ 	.short	0x0101


	//----- nvinfo : EIATTR_VRC_CTA_INIT_COUNT
	.align		4
        /*0054*/ 	.byte	0x02, 0x4a
	.zero		1
	.zero		1


	//----- nvinfo : EIATTR_EXIT_INSTR_OFFSETS
	.align		4
        /*0058*/ 	.byte	0x04, 0x1c
        /*005a*/ 	.short	(.L_51 - .L_50)


	//   ....[0]....
.L_50:
        /*005c*/ 	.word	0x00000080


	//   ....[1]....
        /*0060*/ 	.word	0x00000950


	//----- nvinfo : EIATTR_CBANK_PARAM_SIZE
	.align		4
.L_51:
        /*0064*/ 	.byte	0x03, 0x19
        /*0066*/ 	.short	0x001c


	//----- nvinfo : EIATTR_PARAM_CBANK
	.align		4
        /*0068*/ 	.byte	0x04, 0x0a
        /*006a*/ 	.short	(.L_53 - .L_52)
	.align		4
.L_52:
        /*006c*/ 	.word	index@(.nv.constant0._Z26matmul_cuda_kernel_per_rowPfS_S_i)
        /*0070*/ 	.short	0x0380
        /*0072*/ 	.short	0x001c


	//----- nvinfo : EIATTR_SW_WAR
	.align		4
.L_53:
        /*0074*/ 	.byte	0x04, 0x36
        /*0076*/ 	.short	(.L_55 - .L_54)
.L_54:
        /*0078*/ 	.word	0x00000008
.L_55:


//--------------------- .nv.info._Z25matmul_cuda_kernel_tilingPfS_S_i --------------------------
	.section	.nv.info._Z25matmul_cuda_kernel_tilingPfS_S_i,"",@"SHT_CUDA_INFO"
	.sectionflags	@""
	.align	4


	//----- nvinfo : EIATTR_CUDA_API_VERSION
	.align		4
        /*0000*/ 	.byte	0x04, 0x37
        /*0002*/ 	.short	(.L_57 - .L_56)
.L_56:
        /*0004*/ 	.word	0x00000082


	//----- nvinfo : EIATTR_KPARAM_INFO
	.align		4
.L_57:
        /*0008*/ 	.byte	0x04, 0x17
        /*000a*/ 	.short	(.L_59 - .L_58)
.L_58:
        /*000c*/ 	.word	0x00000000
        /*0010*/ 	.short	0x0003
        /*0012*/ 	.short	0x0018
        /*0014*/ 	.byte	0x00, 0xf0, 0x11, 0x00


	//----- nvinfo : EIATTR_KPARAM_INFO
	.align		4
.L_59:
        /*0018*/ 	.byte	0x04, 0x17
        /*001a*/ 	.short	(.L_61 - .L_60)
.L_60:
        /*001c*/ 	.word	0x00000000
        /*0020*/ 	.short	0x0002
        /*0022*/ 	.short	0x0010
        /*0024*/ 	.byte	0x00, 0xf5, 0x21, 0x00


	//----- nvinfo : EIATTR_KPARAM_INFO
	.align		4
.L_61:
        /*0028*/ 	.byte	0x04, 0x17
        /*002a*/ 	.short	(.L_63 - .L_62)
.L_62:
        /*002c*/ 	.word	0x00000000
        /*0030*/ 	.short	0x0001
        /*0032*/ 	.short	0x0008
        /*0034*/ 	.byte	0x00, 0xf5, 0x21, 0x00


	//----- nvinfo : EIATTR_KPARAM_INFO
	.align		4
.L_63:
        /*0038*/ 	.byte	0x04, 0x17
        /*003a*/ 	.short	(.L_65 - .L_64)
.L_64:
        /*003c*/ 	.word	0x00000000
        /*0040*/ 	.short	0x0000
        /*0042*/ 	.short	0x0000
        /*0044*/ 	.byte	0x00, 0xf5, 0x21, 0x00


	//----- nvinfo : EIATTR_SPARSE_MMA_MASK
	.align		4
.L_65:
        /*0048*/ 	.byte	0x03, 0x50
        /*004a*/ 	.short	0x0000


	//----- nvinfo : EIATTR_MAXREG_COUNT
	.align		4
        /*004c*/ 	.byte	0x03, 0x1b
        /*004e*/ 	.short	0x00ff


	//----- nvinfo : EIATTR_NUM_BARRIERS
	.align		4
        /*0050*/ 	.byte	0x02, 0x4c
        /*0052*/ 	.byte	0x01
	.zero		1


	//----- nvinfo : EIATTR_MERCURY_ISA_VERSION
	.align		4
        /*0054*/ 	.byte	0x03, 0x5f
        /*0056*/ 	.short	0x0101


	//----- nvinfo : EIATTR_VRC_CTA_INIT_COUNT
	.align		4
        /*0058*/ 	.byte	0x02, 0x4a
	.zero		1
	.zero		1


	//----- nvinfo : EIATTR_EXIT_INSTR_OFFSETS
	.align		4
        /*005c*/ 	.byte	0x04, 0x1c
        /*005e*/ 	.short	(.L_67 - .L_66)


	//   ....[0]....
.L_66:
        /*0060*/ 	.word	0x000018f0


	//----- nvinfo : EIATTR_CBANK_PARAM_SIZE
	.align		4
.L_67:
        /*0064*/ 	.byte	0x03, 0x19
        /*0066*/ 	.short	0x001c


	//----- nvinfo : EIATTR_PARAM_CBANK
	.align		4
        /*0068*/ 	.byte	0x04, 0x0a
        /*006a*/ 	.short	(.L_69 - .L_68)
	.align		4
.L_68:
        /*006c*/ 	.word	index@(.nv.constant0._Z25matmul_cuda_kernel_tilingPfS_S_i)
        /*0070*/ 	.short	0x0380
        /*0072*/ 	.short	0x001c


	//----- nvinfo : EIATTR_SW_WAR
	.align		4
.L_69:
        /*0074*/ 	.byte	0x04, 0x36
        /*0076*/ 	.short	(.L_71 - .L_70)
.L_70:
        /*0078*/ 	.word	0x00000008
.L_71:


//--------------------- .nv.info._Z18matmul_cuda_kernelPfS_S_i --------------------------
	.section	.nv.info._Z18matmul_cuda_kernelPfS_S_i,"",@"SHT_CUDA_INFO"
	.sectionflags	@""
	.align	4


	//----- nvinfo : EIATTR_CUDA_API_VERSION
	.align		4
        /*0000*/ 	.byte	0x04, 0x37
        /*0002*/ 	.short	(.L_73 - .L_72)
.L_72:
        /*0004*/ 	.word	0x00000082


	//----- nvinfo : EIATTR_KPARAM_INFO
	.align		4
.L_73:
        /*0008*/ 	.byte	0x04, 0x17
        /*000a*/ 	.short	(.L_75 - .L_74)
.L_74:
        /*000c*/ 	.word	0x00000000
        /*0010*/ 	.short	0x0003
        /*0012*/ 	.short	0x0018
        /*0014*/ 	.byte	0x00, 0xf0, 0x11, 0x00


	//----- nvinfo : EIATTR_KPARAM_INFO
	.align		4
.L_75:
        /*0018*/ 	.byte	0x04, 0x17
        /*001a*/ 	.short	(.L_77 - .L_76)
.L_76:
        /*001c*/ 	.word	0x00000000
        /*0020*/ 	.short	0x0002
        /*0022*/ 	.short	0x0010
        /*0024*/ 	.byte	0x00, 0xf5, 0x21, 0x00


	//----- nvinfo : EIATTR_KPARAM_INFO
	.align		4
.L_77:
        /*0028*/ 	.byte	0x04, 0x17
        /*002a*/ 	.short	(.L_79 - .L_78)
.L_78:
        /*002c*/ 	.word	0x00000000
        /*0030*/ 	.short	0x0001
        /*0032*/ 	.short	0x0008
        /*0034*/ 	.byte	0x00, 0xf5, 0x21, 0x00


	//----- nvinfo : EIATTR_KPARAM_INFO
	.align		4
.L_79:
        /*0038*/ 	.byte	0x04, 0x17
        /*003a*/ 	.short	(.L_81 - .L_80)
.L_80:
        /*003c*/ 	.word	0x00000000
        /*0040*/ 	.short	0x0000
        /*0042*/ 	.short	0x0000
        /*0044*/ 	.byte	0x00, 0xf5, 0x21, 0x00


	//----- nvinfo : EIATTR_SPARSE_MMA_MASK
	.align		4
.L_81:
        /*0048*/ 	.byte	0x03, 0x50
        /*004a*/ 	.short	0x0000


	//----- nvinfo : EIATTR_MAXREG_COUNT
	.align		4
        /*004c*/ 	.byte	0x03, 0x1b
        /*004e*/ 	.short	0x00ff


	//----- nvinfo : EIATTR_MERCURY_ISA_VERSION
	.align		4
        /*0050*/ 	.byte	0x03, 0x5f
        /*0052*/ 	.short	0x0101


	//----- nvinfo : EIATTR_VRC_CTA_INIT_COUNT
	.align		4
        /*0054*/ 	.byte	0x02, 0x4a
	.zero		1
	.zero		1


	//----- nvinfo : EIATTR_EXIT_INSTR_OFFSETS
	.align		4
        /*0058*/ 	.byte	0x04, 0x1c
        /*005a*/ 	.short	(.L_83 - .L_82)


	//   ....[0]....
.L_82:
        /*005c*/ 	.word	0x000000c0


	//   ....[1]....
        /*0060*/ 	.word	0x00000a90


	//----- nvinfo : EIATTR_CBANK_PARAM_SIZE
	.align		4
.L_83:
        /*0064*/ 	.byte	0x03, 0x19
        /*0066*/ 	.short	0x001c


	//----- nvinfo : EIATTR_PARAM_CBANK
	.align		4
        /*0068*/ 	.byte	0x04, 0x0a
        /*006a*/ 	.short	(.L_85 - .L_84)
	.align		4
.L_84:
        /*006c*/ 	.word	index@(.nv.constant0._Z18matmul_cuda_kernelPfS_S_i)
        /*0070*/ 	.short	0x0380
        /*0072*/ 	.short	0x001c


	//----- nvinfo : EIATTR_SW_WAR
	.align		4
.L_85:
        /*0074*/ 	.byte	0x04, 0x36
        /*0076*/ 	.short	(.L_87 - .L_86)
.L_86:
        /*0078*/ 	.word	0x00000008
.L_87:


//--------------------- .nv.callgraph             --------------------------
	.section	.nv.callgraph,"",@"SHT_CUDA_CALLGRAPH"
	.align	4
	.sectionentsize	8
	.align		4
        /*0000*/ 	.word	0x00000000
	.align		4
        /*0004*/ 	.word	0xffffffff
	.align		4
        /*0008*/ 	.word	0x00000000
	.align		4
        /*000c*/ 	.word	0xfffffffe
	.align		4
        /*0010*/ 	.word	0x00000000
	.align		4
        /*0014*/ 	.word	0xfffffffd
	.align		4
        /*0018*/ 	.word	0x00000000
	.align		4
        /*001c*/ 	.word	0xfffffffc


//--------------------- .text._Z26matmul_cuda_kernel_per_colPfS_S_i --------------------------
	.section	.text._Z26matmul_cuda_kernel_per_colPfS_S_i,"ax",@progbits
	.align	128
        .global         _Z26matmul_cuda_kernel_per_colPfS_S_i
        .type           _Z26matmul_cuda_kernel_per_colPfS_S_i,@function
        .size           _Z26matmul_cuda_kernel_per_colPfS_S_i,(.L_x_22 - _Z26matmul_cuda_kernel_per_colPfS_S_i)
        .other          _Z26matmul_cuda_kernel_per_colPfS_S_i,@"STO_CUDA_ENTRY STV_DEFAULT"
_Z26matmul_cuda_kernel_per_colPfS_S_i:
.text._Z26matmul_cuda_kernel_per_colPfS_S_i:
[----:B------:R-:W-:Y:S01]  /*0000*/  LDC R1, c[0x0][0x37c] ;  /* 0x0000df00ff017b82 */ /* 0x000fe20000000800 */
[----:B------:R-:W0:Y:S07]  /*0010*/  S2R R3, SR_TID.X ;  /* 0x0000000000037919 */ /* 0x000e2e0000002100 */
[----:B------:R-:W0:Y:S08]  /*0020*/  S2UR UR4, SR_CTAID.X ;  /* 0x00000000000479c3 */ /* 0x000e300000002500 */
[----:B------:R-:W0:Y:S08]  /*0030*/  LDC R0, c[0x0][0x360] ;  /* 0x0000d800ff007b82 */ /* 0x000e300000000800 */
[----:B------:R-:W1:Y:S01]  /*0040*/  LDC R5, c[0x0][0x398] ;  /* 0x0000e600ff057b82 */ /* 0x000e620000000800 */
[----:B0-----:R-:W-:Y:S01]  /*0050*/  IMAD R0, R0, UR4, R3 ;  /* 0x0000000400007c24 */ /* 0x001fe2000f8e0203 */
[----:B-1----:R-:W-:-:S04]  /*0060*/  ISETP.GE.AND P0, PT, R5, 0x1, PT ;  /* 0x000000010500780c */ /* 0x002fc80003f06270 */
[----:B------:R-:W-:-:S13]  /*0070*/  ISETP.GE.OR P0, PT, R0, R5, !P0 ;  /* 0x000000050000720c */ /* 0x000fda0004706670 */
[----:B------:R-:W-:Y:S05]  /*0080*/  @P0 EXIT ;  /* 0x000000000000094d */ /* 0x000fea0003800000 */
[C---:B------:R-:W-:Y:S01]  /*0090*/  LOP3.LUT R2, R5.reuse, 0x7, RZ, 0xc0, !PT ;  /* 0x0000000705027812 */ /* 0x040fe200078ec0ff */
[----:B------:R-:W0:Y:S01]  /*00a0*/  LDCU.64 UR4, c[0x0][0x358] ;  /* 0x00006b00ff0477ac */ /* 0x000e220008000a00 */
[----:B------:R-:W-:Y:S02]  /*00b0*/  IADD3 R3, PT, PT, R5, -0x1, RZ ;  /* 0xffffffff05037810 */ /* 0x000fe40007ffe0ff */
[----:B------:R-:W-:Y:S02]  /*00c0*/  IADD3 R4, PT, PT, R2, -0x1, RZ ;  /* 0xffffffff02047810 */ /* 0x000fe40007ffe0ff */
[----:B------:R-:W-:Y:S02]  /*00d0*/  ISETP.GE.U32.AND P0, PT, R3, 0x7, PT ;  /* 0x000000070300780c */ /* 0x000fe40003f06070 */
[----:B------:R-:W-:Y:S02]  /*00e0*/  ISETP.GE.U32.AND P1, PT, R4, 0x3, PT ;  /* 0x000000030400780c */ /* 0x000fe40003f26070 */
[----:B------:R-:W-:-:S02]  /*00f0*/  LOP3.LUT R3, R5, 0x7ffffff8, RZ, 0xc0, !PT ;  /* 0x7ffffff805037812 */ /* 0x000fc400078ec0ff */
[----:B------:R-:W-:Y:S01]  /*0100*/  LOP3.LUT R4, R5, 0x3, RZ, 0xc0, !PT ;  /* 0x0000000305047812 */ /* 0x000fe200078ec0ff */
[----:B------:R-:W-:Y:S01]  /*0110*/  HFMA2 R5, -RZ, RZ, 0, 0 ;  /* 0x00000000ff057431 */ /* 0x000fe200000001ff */
[----:B------:R-:W-:-:S07]  /*0120*/  IADD3 R6, PT, PT, -R3, RZ, RZ ;  /* 0x000000ff03067210 */ /* 0x000fce0007ffe1ff */
.L_x_4:
[----:B-1----:R-:W1:Y:S01]  /*0130*/  LDC R7, c[0x0][0x398] ;  /* 0x0000e600ff077b82 */ /* 0x002e620000000800 */
[----:B------:R-:W-:Y:S02]  /*0140*/  MOV R20, RZ ;  /* 0x000000ff00147202 */ /* 0x000fe40000000f00 */
[----:B------:R-:W-:Y:S01]  /*0150*/  MOV R8, RZ ;  /* 0x000000ff00087202 */ /* 0x000fe20000000f00 */
[C---:B-1----:R-:W-:Y:S01]  /*0160*/  IMAD R9, R5.reuse, R7, RZ ;  /* 0x0000000705097224 */ /* 0x042fe200078e02ff */
[----:B------:R-:W-:-:S04]  /*0170*/  IADD3 R5, PT, PT, R5, 0x1, RZ ;  /* 0x0000000105057810 */ /* 0x000fc80007ffe0ff */
[----:B------:R-:W-:Y:S01]  /*0180*/  ISETP.NE.AND P2, PT, R5, R7, PT ;  /* 0x000000070500720c */ /* 0x000fe20003f45270 */
[----:B------:R-:W-:-:S12]  /*0190*/  @!P0 BRA `(.L_x_0) ;  /* 0x0000000000b48947 */ /* 0x000fd80003800000 */
[----:B------:R-:W-:Y:S02]  /*01a0*/  MOV R20, RZ ;  /* 0x000000ff00147202 */ /* 0x000fe40000000f00 */
[----:B------:R-:W-:Y:S02]  /*01b0*/  MOV R23, R9 ;  /* 0x0000000900177202 */ /* 0x000fe40000000f00 */
[----:B------:R-:W-:Y:S02]  /*01c0*/  MOV R22, R0 ;  /* 0x0000000000167202 */ /* 0x000fe40000000f00 */
[----:B------:R-:W-:-:S07]  /*01d0*/  MOV R24, R6 ;  /* 0x0000000600187202 */ /* 0x000fce0000000f00 */
.L_x_1:
[----:B------:R-:W1:Y:S08]  /*01e0*/  LDC.64 R18, c[0x0][0x388] ;  /* 0x0000e200ff127b82 */ /* 0x000e700000000a00 */
[----:B------:R-:W2:Y:S01]  /*01f0*/  LDC.64 R10, c[0x0][0x380] ;  /* 0x0000e000ff0a7b82 */ /* 0x000ea20000000a00 */
[----:B-1----:R-:W-:-:S05]  /*0200*/  IMAD.WIDE R18, R22, 0x4, R18 ;  /* 0x0000000416127825 */ /* 0x002fca00078e0212 */
[----:B0-----:R0:W3:Y:S01]  /*0210*/  LDG.E R29, desc[UR4][R18.64] ;  /* 0x00000004121d7981 */ /* 0x0010e2000c1e1900 */
[----:B--2---:R-:W-:-:S04]  /*0220*/  IMAD.WIDE.U32 R10, R23, 0x4, R10 ;  /* 0x00000004170a7825 */ /* 0x004fc800078e000a */
[C---:B------:R-:W-:Y:S01]  /*0230*/  IMAD.WIDE.U32 R26, R7.reuse, 0x4, R18 ;  /* 0x00000004071a7825 */ /* 0x040fe200078e0012 */
[----:B------:R-:W3:Y:S04]  /*0240*/  LDG.E R25, desc[UR4][R10.64] ;  /* 0x000000040a197981 */ /* 0x000ee8000c1e1900 */
[----:B------:R-:W2:Y:S04]  /*0250*/  LDG.E R21, desc[UR4][R10.64+0x4] ;  /* 0x000004040a157981 */ /* 0x000ea8000c1e1900 */
[----:B------:R-:W2:Y:S01]  /*0260*/  LDG.E R28, desc[UR4][R26.64] ;  /* 0x000000041a1c7981 */ /* 0x000ea2000c1e1900 */
[----:B------:R-:W-:-:S03]  /*0270*/  IMAD.WIDE.U32 R16, R7, 0x4, R26 ;  /* 0x0000000407107825 */ /* 0x000fc600078e001a */
[----:B------:R-:W4:Y:S01]  /*0280*/  LDG.E R8, desc[UR4][R10.64+0x8] ;  /* 0x000008040a087981 */ /* 0x000f22000c1e1900 */
[----:B------:R-:W-:-:S03]  /*0290*/  IMAD.WIDE.U32 R14, R7, 0x4, R16 ;  /* 0x00000004070e7825 */ /* 0x000fc600078e0010 */
[----:B------:R-:W4:Y:S01]  /*02a0*/  LDG.E R17, desc[UR4][R16.64] ;  /* 0x0000000410117981 */ /* 0x000f22000c1e1900 */
[----:B------:R-:W-:-:S04]  /*02b0*/  IMAD.WIDE.U32 R12, R7, 0x4, R14 ;  /* 0x00000004070c7825 */ /* 0x000fc800078e000e */
[----:B0-----:R-:W-:Y:S01]  /*02c0*/  IMAD.WIDE.U32 R18, R7, 0x4, R12 ;  /* 0x0000000407127825 */ /* 0x001fe200078e000c */
[----:B------:R0:W5:Y:S04]  /*02d0*/  LDG.E R16, desc[UR4][R14.64] ;  /* 0x000000040e107981 */ /* 0x000168000c1e1900 */
[----:B------:R-:W5:Y:S04]  /*02e0*/  LDG.E R12, desc[UR4][R12.64] ;  /* 0x000000040c0c7981 */ /* 0x000f68000c1e1900 */
[----:B------:R-:W5:Y:S01]  /*02f0*/  LDG.E R13, desc[UR4][R10.64+0x18] ;  /* 0x000018040a0d7981 */ /* 0x000f62000c1e1900 */
[----:B---3--:R-:W-:-:S03]  /*0300*/  FFMA R20, R25, R29, R20 ;  /* 0x0000001d19147223 */ /* 0x008fc60000000014 */
[----:B------:R-:W5:Y:S04]  /*0310*/  LDG.E R25, desc[UR4][R10.64+0xc] ;  /* 0x00000c040a197981 */ /* 0x000f68000c1e1900 */
[----:B------:R-:W3:Y:S01]  /*0320*/  LDG.E R29, desc[UR4][R10.64+0x10] ;  /* 0x000010040a1d7981 */ /* 0x000ee2000c1e1900 */
[----:B--2---:R-:W-:Y:S01]  /*0330*/  FFMA R27, R21, R28, R20 ;  /* 0x0000001c151b7223 */ /* 0x004fe20000000014 */
[C---:B------:R-:W-:Y:S02]  /*0340*/  IMAD.WIDE.U32 R20, R7.reuse, 0x4, R18 ;  /* 0x0000000407147825 */ /* 0x040fe400078e0012 */
[----:B------:R-:W2:Y:S04]  /*0350*/  LDG.E R28, desc[UR4][R10.64+0x14] ;  /* 0x000014040a1c7981 */ /* 0x000ea8000c1e1900 */
[----:B------:R-:W2:Y:S01]  /*0360*/  LDG.E R19, desc[UR4][R18.64] ;  /* 0x0000000412137981 */ /* 0x000ea2000c1e1900 */
[----:B0-----:R-:W-:-:S03]  /*0370*/  IMAD.WIDE.U32 R14, R7, 0x4, R20 ;  /* 0x00000004070e7825 */ /* 0x001fc600078e0014 */
[----:B------:R-:W2:Y:S04]  /*0380*/  LDG.E R26, desc[UR4][R20.64] ;  /* 0x00000004141a7981 */ /* 0x000ea8000c1e1900 */
[----:B------:R-:W2:Y:S04]  /*0390*/  LDG.E R14, desc[UR4][R14.64] ;  /* 0x000000040e0e7981 */ /* 0x000ea8000c1e1900 */
[----:B------:R-:W2:Y:S01]  /*03a0*/  LDG.E R20, desc[UR4][R10.64+0x1c] ;  /* 0x00001c040a147981 */ /* 0x000ea2000c1e1900 */
[----:B----4-:R-:W-:Y:S01]  /*03b0*/  FFMA R8, R8, R17, R27 ;  /* 0x0000001108087223 */ /* 0x010fe2000000001b */
[----:B------:R-:W-:-:S04]  /*03c0*/  IADD3 R24, PT, PT, R24, 0x8, RZ ;  /* 0x0000000818187810 */ /* 0x000fc80007ffe0ff */
[----:B------:R-:W-:Y:S02]  /*03d0*/  ISETP.NE.AND P3, PT, R24, RZ, PT ;  /* 0x000000ff1800720c */ /* 0x000fe40003f65270 */
[----:B------:R-:W-:Y:S02]  /*03e0*/  IADD3 R23, PT, PT, R23, 0x8, RZ ;  /* 0x0000000817177810 */ /* 0x000fe40007ffe0ff */
[----:B------:R-:W-:Y:S01]  /*03f0*/  LEA R22, R7, R22, 0x3 ;  /* 0x0000001607167211 */ /* 0x000fe200078e18ff */
[----:B-----5:R-:W-:-:S04]  /*0400*/  FFMA R8, R25, R16, R8 ;  /* 0x0000001019087223 */ /* 0x020fc80000000008 */
[----:B---3--:R-:W-:-:S04]  /*0410*/  FFMA R29, R29, R12, R8 ;  /* 0x0000000c1d1d7223 */ /* 0x008fc80000000008 */
[----:B--2---:R-:W-:-:S04]  /*0420*/  FFMA R28, R28, R19, R29 ;  /* 0x000000131c1c7223 */ /* 0x004fc8000000001d */
[----:B------:R-:W-:-:S04]  /*0430*/  FFMA R13, R13, R26, R28 ;  /* 0x0000001a0d0d7223 */ /* 0x000fc8000000001c */
[----:B------:R-:W-:Y:S01]  /*0440*/  FFMA R20, R20, R14, R13 ;  /* 0x0000000e14147223 */ /* 0x000fe2000000000d */
[----:B------:R-:W-:Y:S06]  /*0450*/  @P3 BRA `(.L_x_1) ;  /* 0xfffffffc00603947 */ /* 0x000fec000383ffff */
[----:B------:R-:W-:-:S07]  /*0460*/  MOV R8, R3 ;  /* 0x0000000300087202 */ /* 0x000fce0000000f00 */
.L_x_0:
[----:B------:R-:W-:-:S13]  /*0470*/  ISETP.NE.AND P3, PT, R2, RZ, PT ;  /* 0x000000ff0200720c */ /* 0x000fda0003f65270 */
[----:B------:R-:W-:Y:S05]  /*0480*/  @!P3 BRA `(.L_x_2) ;  /* 0x0000000000f0b947 */ /* 0x000fea0003800000 */
[----:B------:R-:W-:Y:S01]  /*0490*/  ISETP.NE.AND P3, PT, R4, RZ, PT ;  /* 0x000000ff0400720c */ /* 0x000fe20003f65270 */
[----:B------:R-:W-:-:S12]  /*04a0*/  @!P1 BRA `(.L_x_3) ;  /* 0x00000000006c9947 */ /* 0x000fd80003800000 */
[----:B------:R-:W1:Y:S01]  /*04b0*/  LDC.64 R12, c[0x0][0x388] ;  /* 0x0000e200ff0c7b82 */ /* 0x000e620000000a00 */
[----:B------:R-:W-:Y:S01]  /*04c0*/  IMAD R19, R8, R7, R0 ;  /* 0x0000000708137224 */ /* 0x000fe200078e0200 */
[CC--:B------:R-:W-:Y:S02]  /*04d0*/  IADD3 R15, PT, PT, R9.reuse, R8.reuse, RZ ;  /* 0x00000008090f7210 */ /* 0x0c0fe40007ffe0ff */
[----:B------:R-:W-:-:S04]  /*04e0*/  IADD3 R18, P4, PT, R9, R8, RZ ;  /* 0x0000000809127210 */ /* 0x000fc80007f9e0ff */
[----:B------:R-:W2:Y:S08]  /*04f0*/  LDC.64 R16, c[0x0][0x380] ;  /* 0x0000e000ff107b82 */ /* 0x000eb00000000a00 */
[----:B------:R-:W3:Y:S01]  /*0500*/  LDC.64 R10, c[0x0][0x380] ;  /* 0x0000e000ff0a7b82 */ /* 0x000ee20000000a00 */
[----:B-1----:R-:W-:Y:S01]  /*0510*/  IMAD.WIDE R12, R19, 0x4, R12 ;  /* 0x00000004130c7825 */ /* 0x002fe200078e020c */
[----:B------:R-:W-:-:S03]  /*0520*/  IADD3.X R19, PT, PT, RZ, RZ, RZ, P4, !PT ;  /* 0x000000ffff137210 */ /* 0x000fc600027fe4ff */
[----:B--2---:R-:W-:-:S04]  /*0530*/  IMAD.WIDE.U32 R16, R15, 0x4, R16 ;  /* 0x000000040f107825 */ /* 0x004fc800078e0010 */
[----:B------:R-:W-:Y:S02]  /*0540*/  IMAD.WIDE.U32 R14, R7, 0x4, R12 ;  /* 0x00000004070e7825 */ /* 0x000fe400078e000c */
[----:B0-----:R-:W2:Y:S01]  /*0550*/  LDG.E R17, desc[UR4][R16.64] ;  /* 0x0000000410117981 */ /* 0x001ea2000c1e1900 */
[----:B---3--:R-:W-:-:S03]  /*0560*/  LEA R10, P4, R18, R10, 0x2 ;  /* 0x0000000a120a7211 */ /* 0x008fc600078810ff */
[----:B------:R-:W2:Y:S01]  /*0570*/  LDG.E R12, desc[UR4][R12.64] ;  /* 0x000000040c0c7981 */ /* 0x000ea2000c1e1900 */
[----:B------:R-:W-:Y:S01]  /*0580*/  LEA.HI.X R11, R18, R11, R19, 0x2, P4 ;  /* 0x0000000b120b7211 */ /* 0x000fe200020f1413 */
[C---:B------:R-:W-:Y:S02]  /*0590*/  IMAD.WIDE.U32 R18, R7.reuse, 0x4, R14 ;  /* 0x0000000407127825 */ /* 0x040fe400078e000e */
[----:B------:R-:W3:Y:S04]  /*05a0*/  LDG.E R14, desc[UR4][R14.64] ;  /* 0x000000040e0e7981 */ /* 0x000ee8000c1e1900 */
[----:B------:R-:W3:Y:S01]  /*05b0*/  LDG.E R24, desc[UR4][R10.64+0x4] ;  /* 0x000004040a187981 */ /* 0x000ee2000c1e1900 */
[----:B------:R-:W-:-:S03]  /*05c0*/  IMAD.WIDE.U32 R22, R7, 0x4, R18 ;  /* 0x0000000407167825 */ /* 0x000fc600078e0012 */
[----:B------:R-:W4:Y:S04]  /*05d0*/  LDG.E R18, desc[UR4][R18.64] ;  /* 0x0000000412127981 */ /* 0x000f28000c1e1900 */
[----:B------:R-:W4:Y:S04]  /*05e0*/  LDG.E R26, desc[UR4][R10.64+0x8] ;  /* 0x000008040a1a7981 */ /* 0x000f28000c1e1900 */
[----:B------:R-:W5:Y:S04]  /*05f0*/  LDG.E R22, desc[UR4][R22.64] ;  /* 0x0000000416167981 */ /* 0x000f68000c1e1900 */
[----:B------:R-:W5:Y:S01]  /*0600*/  LDG.E R28, desc[UR4][R10.64+0xc] ;  /* 0x00000c040a1c7981 */ /* 0x000f62000c1e1900 */
[----:B------:R-:W-:Y:S01]  /*0610*/  IADD3 R8, PT, PT, R8, 0x4, RZ ;  /* 0x0000000408087810 */ /* 0x000fe20007ffe0ff */
[----:B--2---:R-:W-:-:S04]  /*0620*/  FFMA R17, R17, R12, R20 ;  /* 0x0000000c11117223 */ /* 0x004fc80000000014 */
[----:B---3--:R-:W-:-:S04]  /*0630*/  FFMA R17, R24, R14, R17 ;  /* 0x0000000e18117223 */ /* 0x008fc80000000011 */
[----:B----4-:R-:W-:-:S04]  /*0640*/  FFMA R17, R26, R18, R17 ;  /* 0x000000121a117223 */ /* 0x010fc80000000011 */
[----:B-----5:R-:W-:-:S07]  /*0650*/  FFMA R20, R28, R22, R17 ;  /* 0x000000161c147223 */ /* 0x020fce0000000011 */
.L_x_3:
[----:B------:R-:W-:Y:S05]  /*0660*/  @!P3 BRA `(.L_x_2) ;  /* 0x000000000078b947 */ /* 0x000fea0003800000 */
[----:B------:R-:W-:Y:S01]  /*0670*/  ISETP.NE.AND P4, PT, R4, 0x1, PT ;  /* 0x000000010400780c */ /* 0x000fe20003f85270 */
[----:B------:R-:W1:Y:S01]  /*0680*/  LDC.64 R16, c[0x0][0x380] ;  /* 0x0000e000ff107b82 */ /* 0x000e620000000a00 */
[----:B------:R-:W-:-:S07]  /*0690*/  LOP3.LUT P3, RZ, R7, 0x1, RZ, 0xc0, !PT ;  /* 0x0000000107ff7812 */ /* 0x000fce000786c0ff */
[----:B------:R-:W2:Y:S04]  /*06a0*/  LDC.64 R18, c[0x0][0x388] ;  /* 0x0000e200ff127b82 */ /* 0x000ea80000000a00 */
[CC--:B------:R-:W-:Y:S02]  /*06b0*/  @P4 IADD3 R23, PT, PT, R9.reuse, R8.reuse, RZ ;  /* 0x0000000809174210 */ /* 0x0c0fe40007ffe0ff */
[----:B------:R-:W-:Y:S02]  /*06c0*/  @P4 IADD3 R21, P5, PT, R9, R8, RZ ;  /* 0x0000000809154210 */ /* 0x000fe40007fbe0ff */
[----:B------:R-:W3:Y:S02]  /*06d0*/  @P4 LDC.64 R10, c[0x0][0x380] ;  /* 0x0000e000ff0a4b82 */ /* 0x000ee40000000a00 */
[----:B------:R-:W-:-:S06]  /*06e0*/  @P4 IADD3.X R22, PT, PT, RZ, RZ, RZ, P5, !PT ;  /* 0x000000ffff164210 */ /* 0x000fcc0002ffe4ff */
[----:B------:R-:W4:Y:S01]  /*06f0*/  LDC.64 R12, c[0x0][0x380] ;  /* 0x0000e000ff0c7b82 */ /* 0x000f220000000a00 */
[----:B-1----:R-:W-:-:S04]  /*0700*/  @P4 IMAD.WIDE.U32 R16, R23, 0x4, R16 ;  /* 0x0000000417104825 */ /* 0x002fc800078e0010 */
[C---:B------:R-:W-:Y:S01]  /*0710*/  @P4 IMAD R23, R8.reuse, R7, R0 ;  /* 0x0000000708174224 */ /* 0x040fe200078e0200 */
[----:B------:R-:W-:Y:S01]  /*0720*/  @P4 IADD3 R8, PT, PT, R8, 0x2, RZ ;  /* 0x0000000208084810 */ /* 0x000fe20007ffe0ff */
[----:B0-----:R-:W5:Y:S01]  /*0730*/  @P4 LDG.E R17, desc[UR4][R16.64] ;  /* 0x0000000410114981 */ /* 0x001f62000c1e1900 */
[----:B------:R-:W0:Y:S01]  /*0740*/  LDC.64 R14, c[0x0][0x388] ;  /* 0x0000e200ff0e7b82 */ /* 0x000e220000000a00 */
[----:B--2---:R-:W-:Y:S01]  /*0750*/  @P4 IMAD.WIDE R18, R23, 0x4, R18 ;  /* 0x0000000417124825 */ /* 0x004fe200078e0212 */
[----:B---3--:R-:W-:-:S03]  /*0760*/  @P4 LEA R10, P5, R21, R10, 0x2 ;  /* 0x0000000a150a4211 */ /* 0x008fc600078a10ff */
[----:B------:R-:W-:Y:S01]  /*0770*/  @P3 IMAD R25, R8, R7, R0 ;  /* 0x0000000708193224 */ /* 0x000fe200078e0200 */
[----:B------:R-:W-:Y:S01]  /*0780*/  @P4 LEA.HI.X R11, R21, R11, R22, 0x2, P5 ;  /* 0x0000000b150b4211 */ /* 0x000fe200028f1416 */
[----:B------:R-:W-:Y:S01]  /*0790*/  @P4 IMAD.WIDE.U32 R22, R7, 0x4, R18 ;  /* 0x0000000407164825 */ /* 0x000fe200078e0012 */
[----:B------:R-:W-:Y:S02]  /*07a0*/  @P3 IADD3 R21, PT, PT, R9, R8, RZ ;  /* 0x0000000809153210 */ /* 0x000fe40007ffe0ff */
[----:B------:R-:W5:Y:S03]  /*07b0*/  @P4 LDG.E R8, desc[UR4][R18.64] ;  /* 0x0000000412084981 */ /* 0x000f66000c1e1900 */
[----:B----4-:R-:W-:Y:S01]  /*07c0*/  @P3 IMAD.WIDE.U32 R12, R21, 0x4, R12 ;  /* 0x00000004150c3825 */ /* 0x010fe200078e000c */
[----:B------:R-:W2:Y:S03]  /*07d0*/  @P4 LDG.E R11, desc[UR4][R10.64+0x4] ;  /* 0x000004040a0b4981 */ /* 0x000ea6000c1e1900 */
[----:B0-----:R-:W-:Y:S01]  /*07e0*/  @P3 IMAD.WIDE R14, R25, 0x4, R14 ;  /* 0x00000004190e3825 */ /* 0x001fe200078e020e */
[----:B------:R-:W2:Y:S04]  /*07f0*/  @P4 LDG.E R22, desc[UR4][R22.64] ;  /* 0x0000000416164981 */ /* 0x000ea8000c1e1900 */
[----:B------:R-:W3:Y:S04]  /*0800*/  @P3 LDG.E R13, desc[UR4][R12.64] ;  /* 0x000000040c0d3981 */ /* 0x000ee8000c1e1900 */
[----:B------:R-:W3:Y:S01]  /*0810*/  @P3 LDG.E R14, desc[UR4][R14.64] ;  /* 0x000000040e0e3981 */ /* 0x000ee2000c1e1900 */
[----:B-----5:R-:W-:-:S04]  /*0820*/  @P4 FFMA R8, R17, R8, R20 ;  /* 0x0000000811084223 */ /* 0x020fc80000000014 */
[----:B--2---:R-:W-:-:S04]  /*0830*/  @P4 FFMA R20, R11, R22, R8 ;  /* 0x000000160b144223 */ /* 0x004fc80000000008 */
[----:B---3--:R-:W-:-:S07]  /*0840*/  @P3 FFMA R20, R13, R14, R20 ;  /* 0x0000000e0d143223 */ /* 0x008fce0000000014 */
.L_x_2:
[----:B------:R-:W1:Y:S01]  /*0850*/  LDC.64 R10, c[0x0][0x390] ;  /* 0x0000e400ff0a7b82 */ /* 0x000e620000000a00 */
[----:B------:R-:W-:-:S05]  /*0860*/  IADD3 R9, PT, PT, R0, R9, RZ ;  /* 0x0000000900097210 */ /* 0x000fca0007ffe0ff */
[----:B-1----:R-:W-:-:S05]  /*0870*/  IMAD.WIDE R8, R9, 0x4, R10 ;  /* 0x0000000409087825 */ /* 0x002fca00078e020a */
[----:B0-----:R1:W-:Y:S01]  /*0880*/  STG.E desc[UR4][R8.64], R20 ;  /* 0x0000001408007986 */ /* 0x0013e2000c101904 */
[----:B------:R-:W-:Y:S05]  /*0890*/  @P2 BRA `(.L_x_4) ;  /* 0xfffffff800242947 */ /* 0x000fea000383ffff */
[----:B------:R-:W-:Y:S05]  /*08a0*/  EXIT ;  /* 0x000000000000794d */ /* 0x000fea0003800000 */
.L_x_5:
[----:B------:R-:W-:-:S00]  /*08b0*/  BRA `(.L_x_5) ;  /* 0xfffffffc00fc7947 */ /* 0x000fc0000383ffff */
[----:B------:R-:W-:-:S00]  /*08c0*/  NOP ;  /* 0x0000000000007918 */ /* 0x000fc00000000000 */
        /* <DEDUP_REMOVED lines=11> */
.L_x_22:


//--------------------- .text._Z26matmul_cuda_kernel_per_rowPfS_S_i --------------------------
	.section	.text._Z26matmul_cuda_kernel_per_rowPfS_S_i,"ax",@progbits
	.align	128
        .global         _Z26matmul_cuda_kernel_per_rowPfS_S_i
        .type           _Z26matmul_cuda_kernel_per_rowPfS_S_i,@function
        .size           _Z26matmul_cuda_kernel_per_rowPfS_S_i,(.L_x_23 - _Z26matmul_cuda_kernel_per_rowPfS_S_i)
        .other          _Z26matmul_cuda_kernel_per_rowPfS_S_i,@"STO_CUDA_ENTRY STV_DEFAULT"
_Z26matmul_cuda_kernel_per_rowPfS_S_i:
.text._Z26matmul_cuda_kernel_per_rowPfS_S_i:
        /* <DEDUP_REMOVED lines=9> */
[C---:B------:R-:W-:Y:S01]  /*0090*/  IADD3 R0, PT, PT, R5.reuse, -0x1, RZ ;  /* 0xffffffff05007810 */ /* 0x040fe20007ffe0ff */
[----:B------:R-:W-:Y:S01]  /*00a0*/  IMAD R2, R2, R5, RZ ;  /* 0x0000000502027224 */ /* 0x000fe200078e02ff */
[C---:B------:R-:W-:Y:S01]  /*00b0*/  LOP3.LUT R3, R5.reuse, 0x7, RZ, 0xc0, !PT ;  /* 0x0000000705037812 */ /* 0x040fe200078ec0ff */
[----:B------:R-:W0:Y:S01]  /*00c0*/  LDCU.64 UR4, c[0x0][0x358] ;  /* 0x00006b00ff0477ac */ /* 0x000e220008000a00 */
[----:B------:R-:W-:Y:S02]  /*00d0*/  ISETP.GE.U32.AND P0, PT, R0, 0x7, PT ;  /* 0x000000070000780c */ /* 0x000fe40003f06070 */
[----:B------:R-:W-:Y:S01]  /*00e0*/  LOP3.LUT R0, R5, 0x7ffffff8, RZ, 0xc0, !PT ;  /* 0x7ffffff805007812 */ /* 0x000fe200078ec0ff */
[----:B------:R-:W-:-:S03]  /*00f0*/  HFMA2 R5, -RZ, RZ, 0, 0 ;  /* 0x00000000ff057431 */ /* 0x000fc600000001ff */
[----:B------:R-:W-:-:S07]  /*0100*/  IADD3 R4, PT, PT, -R0, RZ, RZ ;  /* 0x000000ff00047210 */ /* 0x000fce0007ffe1ff */
.L_x_10:
[----:B-1----:R-:W-:Y:S02]  /*0110*/  MOV R16, RZ ;  /* 0x000000ff00107202 */ /* 0x002fe40000000f00 */
[----:B------:R-:W-:Y:S01]  /*0120*/  MOV R6, RZ ;  /* 0x000000ff00067202 */ /* 0x000fe20000000f00 */
[----:B------:R-:W-:Y:S06]  /*0130*/  @!P0 BRA `(.L_x_6) ;  /* 0x0000000000f08947 */ /* 0x000fec0003800000 */
[----:B------:R-:W1:Y:S01]  /*0140*/  LDC R8, c[0x0][0x398] ;  /* 0x0000e600ff087b82 */ /* 0x000e620000000800 */
[----:B------:R-:W-:Y:S02]  /*0150*/  MOV R16, RZ ;  /* 0x000000ff00107202 */ /* 0x000fe40000000f00 */
[----:B------:R-:W-:Y:S02]  /*0160*/  MOV R9, R2 ;  /* 0x0000000200097202 */ /* 0x000fe40000000f00 */
[-C--:B------:R-:W-:Y:S02]  /*0170*/  MOV R7, R5.reuse ;  /* 0x0000000500077202 */ /* 0x080fe40000000f00 */
[----:B------:R-:W-:Y:S02]  /*0180*/  MOV R10, R4 ;  /* 0x00000004000a7202 */ /* 0x000fe40000000f00 */
[----:B-1----:R-:W-:Y:S01]  /*0190*/  IADD3 R11, PT, PT, R5, R8, RZ ;  /* 0x00000008050b7210 */ /* 0x002fe20007ffe0ff */
[C-C-:B------:R-:W-:Y:S01]  /*01a0*/  IMAD R25, R8.reuse, 0x3, R5.reuse ;  /* 0x0000000308197824 */ /* 0x140fe200078e0205 */
[CC--:B------:R-:W-:Y:S01]  /*01b0*/  LEA R6, R8.reuse, R5.reuse, 0x1 ;  /* 0x0000000508067211 */ /* 0x0c0fe200078e08ff */
[C-C-:B------:R-:W-:Y:S01]  /*01c0*/  IMAD R29, R8.reuse, 0x5, R5.reuse ;  /* 0x00000005081d7824 */ /* 0x140fe200078e0205 */
[C---:B------:R-:W-:Y:S01]  /*01d0*/  LEA R27, R8.reuse, R5, 0x2 ;  /* 0x00000005081b7211 */ /* 0x040fe200078e10ff */
[----:B------:R-:W-:-:S02]  /*01e0*/  IMAD R24, R8, 0x6, R5 ;  /* 0x0000000608187824 */ /* 0x000fc400078e0205 */
[----:B------:R-:W-:-:S07]  /*01f0*/  IMAD R26, R8, 0x7, R5 ;  /* 0x00000007081a7824 */ /* 0x000fce00078e0205 */
.L_x_7:
[----:B------:R-:W1:Y:S08]  /*0200*/  LDC.64 R14, c[0x0][0x388] ;  /* 0x0000e200ff0e7b82 */ /* 0x000e700000000a00 */
[----:B------:R-:W2:Y:S01]  /*0210*/  LDC.64 R12, c[0x0][0x380] ;  /* 0x0000e000ff0c7b82 */ /* 0x000ea20000000a00 */
[----:B-1----:R-:W-:-:S06]  /*0220*/  IMAD.WIDE.U32 R18, R7, 0x4, R14 ;  /* 0x0000000407127825 */ /* 0x002fcc00078e000e */
[----:B0-----:R-:W3:Y:S01]  /*0230*/  LDG.E R18, desc[UR4][R18.64] ;  /* 0x0000000412127981 */ /* 0x001ee2000c1e1900 */
[----:B--2---:R-:W-:-:S05]  /*0240*/  IMAD.WIDE R12, R9, 0x4, R12 ;  /* 0x00000004090c7825 */ /* 0x004fca00078e020c */
[----:B------:R-:W3:Y:S01]  /*0250*/  LDG.E R17, desc[UR4][R12.64] ;  /* 0x000000040c117981 */ /* 0x000ee2000c1e1900 */
[----:B------:R-:W-:-:S03]  /*0260*/  IMAD.WIDE.U32 R22, R11, 0x4, R14 ;  /* 0x000000040b167825 */ /* 0x000fc600078e000e */
[----:B------:R-:W2:Y:S01]  /*0270*/  LDG.E R19, desc[UR4][R12.64+0x8] ;  /* 0x000008040c137981 */ /* 0x000ea2000c1e1900 */
[----:B------:R-:W-:-:S03]  /*0280*/  IMAD.WIDE.U32 R20, R6, 0x4, R14 ;  /* 0x0000000406147825 */ /* 0x000fc600078e000e */
[----:B------:R-:W4:Y:S04]  /*0290*/  LDG.E R22, desc[UR4][R22.64] ;  /* 0x0000000416167981 */ /* 0x000f28000c1e1900 */
[----:B------:R-:W2:Y:S04]  /*02a0*/  LDG.E R20, desc[UR4][R20.64] ;  /* 0x0000000414147981 */ /* 0x000ea8000c1e1900 */
[----:B------:R-:W5:Y:S01]  /*02b0*/  LDG.E R23, desc[UR4][R12.64+0x10] ;  /* 0x000010040c177981 */ /* 0x000f62000c1e1900 */
[----:B---3--:R-:W-:-:S03]  /*02c0*/  FFMA R17, R17, R18, R16 ;  /* 0x0000001211117223 */ /* 0x008fc60000000010 */
[----:B------:R-:W4:Y:S02]  /*02d0*/  LDG.E R16, desc[UR4][R12.64+0x4] ;  /* 0x000004040c107981 */ /* 0x000f24000c1e1900 */
[----:B----4-:R-:W-:Y:S01]  /*02e0*/  FFMA R28, R16, R22, R17 ;  /* 0x00000016101c7223 */ /* 0x010fe20000000011 */
[----:B------:R-:W-:-:S04]  /*02f0*/  IMAD.WIDE.U32 R16, R25, 0x4, R14 ;  /* 0x0000000419107825 */ /* 0x000fc800078e000e */
[----:B--2---:R-:W-:Y:S01]  /*0300*/  FFMA R28, R19, R20, R28 ;  /* 0x00000014131c7223 */ /* 0x004fe2000000001c */
[--C-:B------:R-:W-:Y:S01]  /*0310*/  IMAD.WIDE.U32 R18, R27, 0x4, R14.reuse ;  /* 0x000000041b127825 */ /* 0x100fe200078e000e */
[----:B------:R-:W2:Y:S05]  /*0320*/  LDG.E R16, desc[UR4][R16.64] ;  /* 0x0000000410107981 */ /* 0x000eaa000c1e1900 */
[----:B------:R-:W5:Y:S04]  /*0330*/  LDG.E R18, desc[UR4][R18.64] ;  /* 0x0000000412127981 */ /* 0x000f68000c1e1900 */
[----:B------:R-:W2:Y:S01]  /*0340*/  LDG.E R17, desc[UR4][R12.64+0xc] ;  /* 0x00000c040c117981 */ /* 0x000ea2000c1e1900 */
[----:B------:R-:W-:-:S03]  /*0350*/  IMAD.WIDE.U32 R20, R29, 0x4, R14 ;  /* 0x000000041d147825 */ /* 0x000fc600078e000e */
[----:B------:R-:W3:Y:S04]  /*0360*/  LDG.E R19, desc[UR4][R12.64+0x1c] ;  /* 0x00001c040c137981 */ /* 0x000ee8000c1e1900 */
[----:B------:R-:W4:Y:S01]  /*0370*/  LDG.E R20, desc[UR4][R20.64] ;  /* 0x0000000414147981 */ /* 0x000f22000c1e1900 */
[----:B--2---:R-:W-:-:S03]  /*0380*/  FFMA R28, R17, R16, R28 ;  /* 0x00000010111c7223 */ /* 0x004fc6000000001c */
[----:B------:R-:W4:Y:S01]  /*0390*/  LDG.E R17, desc[UR4][R12.64+0x14] ;  /* 0x000014040c117981 */ /* 0x000f22000c1e1900 */
[----:B-----5:R-:W-:Y:S01]  /*03a0*/  FFMA R28, R23, R18, R28 ;  /* 0x00000012171c7223 */ /* 0x020fe2000000001c */
[--C-:B------:R-:W-:Y:S02]  /*03b0*/  IMAD.WIDE.U32 R22, R24, 0x4, R14.reuse ;  /* 0x0000000418167825 */ /* 0x100fe400078e000e */
[----:B------:R-:W2:Y:S02]  /*03c0*/  LDG.E R16, desc[UR4][R12.64+0x18] ;  /* 0x000018040c107981 */ /* 0x000ea4000c1e1900 */
[----:B------:R-:W-:Y:S02]  /*03d0*/  IMAD.WIDE.U32 R14, R26, 0x4, R14 ;  /* 0x000000041a0e7825 */ /* 0x000fe400078e000e */
[----:B------:R-:W2:Y:S04]  /*03e0*/  LDG.E R22, desc[UR4][R22.64] ;  /* 0x0000000416167981 */ /* 0x000ea8000c1e1900 */
[----:B------:R-:W3:Y:S01]  /*03f0*/  LDG.E R14, desc[UR4][R14.64] ;  /* 0x000000040e0e7981 */ /* 0x000ee2000c1e1900 */
[----:B------:R-:W-:-:S04]  /*0400*/  IADD3 R10, PT, PT, R10, 0x8, RZ ;  /* 0x000000080a0a7810 */ /* 0x000fc80007ffe0ff */
[----:B------:R-:W-:Y:S01]  /*0410*/  ISETP.NE.AND P1, PT, R10, RZ, PT ;  /* 0x000000ff0a00720c */ /* 0x000fe20003f25270 */
[C---:B------:R-:W-:Y:S01]  /*0420*/  IMAD R27, R8.reuse, 0x8, R27 ;  /* 0x00000008081b7824 */ /* 0x040fe200078e021b */
[C---:B------:R-:W-:Y:S02]  /*0430*/  LEA R11, R8.reuse, R11, 0x3 ;  /* 0x0000000b080b7211 */ /* 0x040fe400078e18ff */
[C---:B------:R-:W-:Y:S02]  /*0440*/  LEA R6, R8.reuse, R6, 0x3 ;  /* 0x0000000608067211 */ /* 0x040fe400078e18ff */
[C---:B------:R-:W-:Y:S02]  /*0450*/  LEA R25, R8.reuse, R25, 0x3 ;  /* 0x0000001908197211 */ /* 0x040fe400078e18ff */
[C---:B------:R-:W-:Y:S02]  /*0460*/  LEA R29, R8.reuse, R29, 0x3 ;  /* 0x0000001d081d7211 */ /* 0x040fe400078e18ff */
[----:B------:R-:W-:-:S02]  /*0470*/  LEA R24, R8, R24, 0x3 ;  /* 0x0000001808187211 */ /* 0x000fc400078e18ff */
[C---:B------:R-:W-:Y:S02]  /*0480*/  LEA R26, R8.reuse, R26, 0x3 ;  /* 0x0000001a081a7211 */ /* 0x040fe400078e18ff */
[----:B------:R-:W-:Y:S02]  /*0490*/  LEA R7, R8, R7, 0x3 ;  /* 0x0000000708077211 */ /* 0x000fe400078e18ff */
[----:B------:R-:W-:Y:S01]  /*04a0*/  IADD3 R9, PT, PT, R9, 0x8, RZ ;  /* 0x0000000809097810 */ /* 0x000fe20007ffe0ff */
[----:B----4-:R-:W-:-:S04]  /*04b0*/  FFMA R17, R17, R20, R28 ;  /* 0x0000001411117223 */ /* 0x010fc8000000001c */
[----:B--2---:R-:W-:-:S04]  /*04c0*/  FFMA R16, R16, R22, R17 ;  /* 0x0000001610107223 */ /* 0x004fc80000000011 */
[----:B---3--:R-:W-:Y:S01]  /*04d0*/  FFMA R16, R19, R14, R16 ;  /* 0x0000000e13107223 */ /* 0x008fe20000000010 */
[----:B------:R-:W-:Y:S06]  /*04e0*/  @P1 BRA `(.L_x_7) ;  /* 0xfffffffc00441947 */ /* 0x000fec000383ffff */
[----:B------:R-:W-:-:S07]  /*04f0*/  MOV R6, R0 ;  /* 0x0000000000067202 */ /* 0x000fce0000000f00 */
.L_x_6:
[----:B------:R-:W-:-:S13]  /*0500*/  ISETP.NE.AND P1, PT, R3, RZ, PT ;  /* 0x000000ff0300720c */ /* 0x000fda0003f25270 */
[----:B------:R-:W-:Y:S05]  /*0510*/  @!P1 BRA `(.L_x_8) ;  /* 0x0000000000ec9947 */ /* 0x000fea0003800000 */
[----:B------:R-:W1:Y:S01]  /*0520*/  LDC R7, c[0x0][0x398] ;  /* 0x0000e600ff077b82 */ /* 0x000e620000000800 */
[----:B------:R-:W-:-:S04]  /*0530*/  IADD3 R8, PT, PT, R3, -0x1, RZ ;  /* 0xffffffff03087810 */ /* 0x000fc80007ffe0ff */
[----:B------:R-:W-:Y:S02]  /*0540*/  ISETP.GE.U32.AND P1, PT, R8, 0x3, PT ;  /* 0x000000030800780c */ /* 0x000fe40003f26070 */
[----:B-1----:R-:W-:-:S11]  /*0550*/  LOP3.LUT P2, R20, R7, 0x3, RZ, 0xc0, !PT ;  /* 0x0000000307147812 */ /* 0x002fd6000784c0ff */
[----:B------:R-:W-:Y:S05]  /*0560*/  @!P1 BRA `(.L_x_9) ;  /* 0x0000000000689947 */ /* 0x000fea0003800000 */
[----:B------:R-:W1:Y:S01]  /*0570*/  LDC R22, c[0x0][0x398] ;  /* 0x0000e600ff167b82 */ /* 0x000e620000000800 */
[----:B------:R-:W-:-:S07]  /*0580*/  IADD3 R13, PT, PT, R2, R6, RZ ;  /* 0x00000006020d7210 */ /* 0x000fce0007ffe0ff */
[----:B------:R-:W2:Y:S08]  /*0590*/  LDC.64 R10, c[0x0][0x388] ;  /* 0x0000e200ff0a7b82 */ /* 0x000eb00000000a00 */
[----:B------:R-:W3:Y:S01]  /*05a0*/  LDC.64 R8, c[0x0][0x380] ;  /* 0x0000e000ff087b82 */ /* 0x000ee20000000a00 */
[----:B-1----:R-:W-:-:S04]  /*05b0*/  IMAD R19, R6, R22, R5 ;  /* 0x0000001606137224 */ /* 0x002fc800078e0205 */
[C---:B------:R-:W-:Y:S02]  /*05c0*/  IMAD.IADD R15, R19.reuse, 0x1, R22 ;  /* 0x00000001130f7824 */ /* 0x040fe400078e0216 */
[----:B--2---:R-:W-:-:S03]  /*05d0*/  IMAD.WIDE.U32 R18, R19, 0x4, R10 ;  /* 0x0000000413127825 */ /* 0x004fc600078e000a */
[----:B------:R-:W-:-:S03]  /*05e0*/  IADD3 R21, PT, PT, R15, R22, RZ ;  /* 0x000000160f157210 */ /* 0x000fc60007ffe0ff */
[----:B0-----:R-:W2:Y:S01]  /*05f0*/  LDG.E R19, desc[UR4][R18.64] ;  /* 0x0000000412137981 */ /* 0x001ea2000c1e1900 */
[----:B---3--:R-:W-:-:S04]  /*0600*/  IMAD.WIDE R8, R13, 0x4, R8 ;  /* 0x000000040d087825 */ /* 0x008fc800078e0208 */
[--C-:B------:R-:W-:Y:S01]  /*0610*/  IMAD.WIDE.U32 R12, R15, 0x4, R10.reuse ;  /* 0x000000040f0c7825 */ /* 0x100fe200078e000a */
[----:B------:R-:W2:Y:S03]  /*0620*/  LDG.E R17, desc[UR4][R8.64] ;  /* 0x0000000408117981 */ /* 0x000ea6000c1e1900 */
[C-C-:B------:R-:W-:Y:S01]  /*0630*/  IMAD.WIDE.U32 R14, R21.reuse, 0x4, R10.reuse ;  /* 0x00000004150e7825 */ /* 0x140fe200078e000a */
[----:B------:R-:W-:Y:S01]  /*0640*/  IADD3 R21, PT, PT, R21, R22, RZ ;  /* 0x0000001615157210 */ /* 0x000fe20007ffe0ff */
        /* <DEDUP_REMOVED lines=12> */
.L_x_9:
[----:B------:R-:W-:Y:S05]  /*0710*/  @!P2 BRA `(.L_x_8) ;  /* 0x00000000006ca947 */ /* 0x000fea0003800000 */
[----:B------:R-:W1:Y:S01]  /*0720*/  LDC.64 R18, c[0x0][0x388] ;  /* 0x0000e200ff127b82 */ /* 0x000e620000000a00 */
[----:B------:R-:W-:Y:S02]  /*0730*/  ISETP.NE.AND P1, PT, R20, 0x1, PT ;  /* 0x000000011400780c */ /* 0x000fe40003f25270 */
[----:B------:R-:W-:-:S04]  /*0740*/  LOP3.LUT R12, R7, 0x1, RZ, 0xc0, !PT ;  /* 0x00000001070c7812 */ /* 0x000fc800078ec0ff */
[----:B------:R-:W-:Y:S01]  /*0750*/  ISETP.NE.U32.AND P2, PT, R12, 0x1, PT ;  /* 0x000000010c00780c */ /* 0x000fe20003f45070 */
[----:B------:R-:W2:Y:S06]  /*0760*/  LDC.64 R14, c[0x0][0x380] ;  /* 0x0000e000ff0e7b82 */ /* 0x000eac0000000a00 */
[----:B------:R-:W-:Y:S01]  /*0770*/  @P1 IMAD R12, R6, R7, R5 ;  /* 0x00000007060c1224 */ /* 0x000fe200078e0205 */
[----:B------:R-:W-:Y:S01]  /*0780*/  @P1 IADD3 R17, PT, PT, R2, R6, RZ ;  /* 0x0000000602111210 */ /* 0x000fe20007ffe0ff */
[----:B------:R-:W3:Y:S01]  /*0790*/  LDC.64 R8, c[0x0][0x380] ;  /* 0x0000e000ff087b82 */ /* 0x000ee20000000a00 */
[----:B------:R-:W-:-:S02]  /*07a0*/  @P1 IADD3 R6, PT, PT, R6, 0x2, RZ ;  /* 0x0000000206061810 */ /* 0x000fc40007ffe0ff */
[----:B------:R-:W-:-:S03]  /*07b0*/  @P1 IADD3 R21, PT, PT, R12, R7, RZ ;  /* 0x000000070c151210 */ /* 0x000fc60007ffe0ff */
[----:B------:R-:W-:Y:S02]  /*07c0*/  @!P2 IMAD R7, R6, R7, R5 ;  /* 0x000000070607a224 */ /* 0x000fe400078e0205 */
[----:B------:R-:W4:Y:S01]  /*07d0*/  LDC.64 R10, c[0x0][0x388] ;  /* 0x0000e200ff0a7b82 */ /* 0x000f220000000a00 */
[----:B-1----:R-:W-:-:S04]  /*07e0*/  @P1 IMAD.WIDE.U32 R12, R12, 0x4, R18 ;  /* 0x000000040c0c1825 */ /* 0x002fc800078e0012 */
[----:B------:R-:W-:Y:S02]  /*07f0*/  @P1 IMAD.WIDE.U32 R18, R21, 0x4, R18 ;  /* 0x0000000415121825 */ /* 0x000fe400078e0012 */
[----:B0-----:R-:W5:Y:S02]  /*0800*/  @P1 LDG.E R12, desc[UR4][R12.64] ;  /* 0x000000040c0c1981 */ /* 0x001f64000c1e1900 */
[----:B--2---:R-:W-:Y:S01]  /*0810*/  @P1 IMAD.WIDE R14, R17, 0x4, R14 ;  /* 0x00000004110e1825 */ /* 0x004fe200078e020e */
[----:B------:R-:W-:Y:S01]  /*0820*/  @!P2 IADD3 R17, PT, PT, R2, R6, RZ ;  /* 0x000000060211a210 */ /* 0x000fe20007ffe0ff */
[----:B------:R-:W2:Y:S04]  /*0830*/  @P1 LDG.E R18, desc[UR4][R18.64] ;  /* 0x0000000412121981 */ /* 0x000ea8000c1e1900 */
[----:B------:R-:W5:Y:S01]  /*0840*/  @P1 LDG.E R21, desc[UR4][R14.64] ;  /* 0x000000040e151981 */ /* 0x000f62000c1e1900 */
[----:B---3--:R-:W-:-:S03]  /*0850*/  @!P2 IMAD.WIDE R8, R17, 0x4, R8 ;  /* 0x000000041108a825 */ /* 0x008fc600078e0208 */
[----:B------:R-:W2:Y:S04]  /*0860*/  @P1 LDG.E R6, desc[UR4][R14.64+0x4] ;  /* 0x000004040e061981 */ /* 0x000ea8000c1e1900 */
[----:B------:R-:W3:Y:S01]  /*0870*/  @!P2 LDG.E R9, desc[UR4][R8.64] ;  /* 0x000000040809a981 */ /* 0x000ee2000c1e1900 */
[----:B----4-:R-:W-:-:S06]  /*0880*/  @!P2 IMAD.WIDE.U32 R10, R7, 0x4, R10 ;  /* 0x00000004070aa825 */ /* 0x010fcc00078e000a */
[----:B------:R-:W3:Y:S01]  /*0890*/  @!P2 LDG.E R10, desc[UR4][R10.64] ;  /* 0x000000040a0aa981 */ /* 0x000ee2000c1e1900 */
[----:B-----5:R-:W-:-:S04]  /*08a0*/  @P1 FFMA R21, R21, R12, R16 ;  /* 0x0000000c15151223 */ /* 0x020fc80000000010 */
[----:B--2---:R-:W-:-:S04]  /*08b0*/  @P1 FFMA R16, R6, R18, R21 ;  /* 0x0000001206101223 */ /* 0x004fc80000000015 */
[----:B---3--:R-:W-:-:S07]  /*08c0*/  @!P2 FFMA R16, R9, R10, R16 ;  /* 0x0000000a0910a223 */ /* 0x008fce0000000010 */
.L_x_8:
[----:B------:R-:W1:Y:S01]  /*08d0*/  LDCU UR6, c[0x0][0x398] ;  /* 0x00007300ff0677ac */ /* 0x000e620008000800 */
[----:B------:R-:W2:Y:S01]  /*08e0*/  LDC.64 R6, c[0x0][0x390] ;  /* 0x0000e400ff067b82 */ /* 0x000ea20000000a00 */
[----:B------:R-:W-:Y:S02]  /*08f0*/  IADD3 R9, PT, PT, R2, R5, RZ ;  /* 0x0000000502097210 */ /* 0x000fe40007ffe0ff */
[----:B------:R-:W-:-:S04]  /*0900*/  IADD3 R5, PT, PT, R5, 0x1, RZ ;  /* 0x0000000105057810 */ /* 0x000fc80007ffe0ff */
[----:B-1----:R-:W-:Y:S01]  /*0910*/  ISETP.NE.AND P1, PT, R5, UR6, PT ;  /* 0x0000000605007c0c */ /* 0x002fe2000bf25270 */
[----:B--2---:R-:W-:-:S05]  /*0920*/  IMAD.WIDE R6, R9, 0x4, R6 ;  /* 0x0000000409067825 */ /* 0x004fca00078e0206 */
[----:B0-----:R1:W-:Y:S07]  /*0930*/  STG.E desc[UR4][R6.64], R16 ;  /* 0x0000001006007986 */ /* 0x0013ee000c101904 */
[----:B------:R-:W-:Y:S05]  /*0940*/  @P1 BRA `(.L_x_10) ;  /* 0xfffffff400f01947 */ /* 0x000fea000383ffff */
[----:B------:R-:W-:Y:S05]  /*0950*/  EXIT ;  /* 0x000000000000794d */ /* 0x000fea0003800000 */
.L_x_11:
        /* <DEDUP_REMOVED lines=10> */
.L_x_23:


//--------------------- .text._Z25matmul_cuda_kernel_tilingPfS_S_i --------------------------
	.section	.text._Z25matmul_cuda_kernel_tilingPfS_S_i,"ax",@progbits
	.align	128
        .global         _Z25matmul_cuda_kernel_tilingPfS_S_i
        .type           _Z25matmul_cuda_kernel_tilingPfS_S_i,@function
        .size           _Z25matmul_cuda_kernel_tilingPfS_S_i,(.L_x_24 - _Z25matmul_cuda_kernel_tilingPfS_S_i)
        .other          _Z25matmul_cuda_kernel_tilingPfS_S_i,@"STO_CUDA_ENTRY STV_DEFAULT"
_Z25matmul_cuda_kernel_tilingPfS_S_i:
.text._Z25matmul_cuda_kernel_tilingPfS_S_i:
[----:B------:R-:W-:Y:S08]  /*0000*/  LDC R1, c[0x0][0x37c] ;  /* 0x0000df00ff017b82 */ /* 0x000ff00000000800 */
[----:B------:R-:W0:Y:S01]  /*0010*/  LDC R3, c[0x0][0x398] ;  /* 0x0000e600ff037b82 */ /* 0x000e220000000800 */
[----:B------:R-:W1:Y:S01]  /*0020*/  S2R R0, SR_TID.Y ;  /* 0x0000000000007919 */ /* 0x000e620000002200 */
[----:B------:R-:W2:Y:S01]  /*0030*/  LDCU.64 UR8, c[0x0][0x358] ;  /* 0x00006b00ff0877ac */ /* 0x000ea20008000a00 */
[----:B------:R-:W-:Y:S01]  /*0040*/  HFMA2 R29, -RZ, RZ, 0, 0 ;  /* 0x00000000ff1d7431 */ /* 0x000fe200000001ff */
[----:B------:R-:W3:Y:S04]  /*0050*/  S2R R2, SR_TID.X ;  /* 0x0000000000027919 */ /* 0x000ee80000002100 */
[----:B------:R-:W1:Y:S08]  /*0060*/  LDC R7, c[0x0][0x364] ;  /* 0x0000d900ff077b82 */ /* 0x000e700000000800 */
[----:B------:R-:W1:Y:S08]  /*0070*/  S2UR UR4, SR_CTAID.Y ;  /* 0x00000000000479c3 */ /* 0x000e700000002600 */
[----:B------:R-:W3:Y:S01]  /*0080*/  S2UR UR5, SR_CTAID.X ;  /* 0x00000000000579c3 */ /* 0x000ee20000002500 */
[----:B0-----:R-:W-:-:S07]  /*0090*/  ISETP.GE.AND P0, PT, R3, 0x1, PT ;  /* 0x000000010300780c */ /* 0x001fce0003f06270 */
[----:B------:R-:W3:Y:S01]  /*00a0*/  LDC R5, c[0x0][0x360] ;  /* 0x0000d800ff057b82 */ /* 0x000ee20000000800 */
[----:B-1----:R-:W-:Y:S02]  /*00b0*/  IMAD R7, R7, UR4, R0 ;  /* 0x0000000407077c24 */ /* 0x002fe4000f8e0200 */
[----:B---3--:R-:W-:-:S03]  /*00c0*/  IMAD R6, R5, UR5, R2 ;  /* 0x0000000505067c24 */ /* 0x008fc6000f8e0202 */
[----:B--2---:R-:W-:Y:S05]  /*00d0*/  @!P0 BRA `(.L_x_12) ;  /* 0x0000001400f48947 */ /* 0x004fea0003800000 */
[----:B------:R-:W0:Y:S01]  /*00e0*/  S2UR UR6, SR_CgaCtaId ;  /* 0x00000000000679c3 */ /* 0x000e220000008800 */
[C---:B------:R-:W-:Y:S01]  /*00f0*/  ISETP.GE.U32.AND P0, PT, R3.reuse, 0x31, PT ;  /* 0x000000310300780c */ /* 0x040fe20003f06070 */
[----:B------:R-:W-:Y:S01]  /*0100*/  UMOV UR5, 0x400 ;  /* 0x0000040000057882 */ /* 0x000fe20000000000 */
[----:B------:R-:W-:Y:S01]  /*0110*/  IADD3 R27, PT, PT, R3, -0x1, RZ ;  /* 0xffffffff031b7810 */ /* 0x000fe20007ffe0ff */
[----:B------:R-:W-:Y:S01]  /*0120*/  IMAD R4, R7, R3, R2 ;  /* 0x0000000307047224 */ /* 0x000fe200078e0202 */
[----:B------:R-:W-:Y:S02]  /*0130*/  MOV R29, RZ ;  /* 0x000000ff001d7202 */ /* 0x000fe40000000f00 */
[----:B------:R-:W-:Y:S01]  /*0140*/  LEA.HI R25, R27, 0x1, RZ, 0x1c ;  /* 0x000000011b197811 */ /* 0x000fe200078fe0ff */
[----:B0-----:R-:W-:-:S06]  /*0150*/  ULEA UR4, UR6, UR5, 0x18 ;  /* 0x0000000506047291 */ /* 0x001fcc000f8ec0ff */
[----:B------:R-:W-:Y:S01]  /*0160*/  LEA R5, R0, UR4, 0x6 ;  /* 0x0000000400057c11 */ /* 0x000fe2000f8e30ff */
[----:B------:R-:W-:Y:S01]  /*0170*/  UMOV UR4, URZ ;  /* 0x000000ff00047c82 */ /* 0x000fe20008000000 */
[----:B------:R-:W-:Y:S05]  /*0180*/  @!P0 BRA `(.L_x_13) ;  /* 0x0000000c00408947 */ /* 0x000fea0003800000 */
[----:B------:R-:W-:Y:S01]  /*0190*/  UIADD3 UR4, UPT, UPT, UR5, 0x400, URZ ;  /* 0x0000040005047890 */ /* 0x000fe2000fffe0ff */
[C---:B------:R-:W-:Y:S01]  /*01a0*/  IADD3 R32, PT, PT, R0.reuse, 0x10, RZ ;  /* 0x0000001000207810 */ /* 0x040fe20007ffe0ff */
[CCC-:B------:R-:W-:Y:S01]  /*01b0*/  IMAD R26, R0.reuse, R3.reuse, R6.reuse ;  /* 0x00000003001a7224 */ /* 0x1c0fe200078e0206 */
[C---:B------:R-:W-:Y:S01]  /*01c0*/  IADD3 R30, PT, PT, R0.reuse, 0x20, RZ ;  /* 0x00000020001e7810 */ /* 0x040fe20007ffe0ff */
[----:B------:R-:W-:Y:S01]  /*01d0*/  ULEA UR4, UR6, UR4, 0x18 ;  /* 0x0000000406047291 */ /* 0x000fe2000f8ec0ff */
[----:B------:R-:W-:Y:S01]  /*01e0*/  IADD3 R28, PT, PT, R0, 0x30, RZ ;  /* 0x00000030001c7810 */ /* 0x000fe20007ffe0ff */
[-CC-:B------:R-:W-:Y:S01]  /*01f0*/  IMAD R32, R32, R3.reuse, R6.reuse ;  /* 0x0000000320207224 */ /* 0x180fe200078e0206 */
[----:B------:R-:W-:Y:S01]  /*0200*/  LOP3.LUT R24, R25, 0x1ffffffc, RZ, 0xc0, !PT ;  /* 0x1ffffffc19187812 */ /* 0x000fe200078ec0ff */
[-CC-:B------:R-:W-:Y:S01]  /*0210*/  IMAD R30, R30, R3.reuse, R6.reuse ;  /* 0x000000031e1e7224 */ /* 0x180fe200078e0206 */
[----:B------:R-:W-:Y:S01]  /*0220*/  MOV R29, RZ ;  /* 0x000000ff001d7202 */ /* 0x000fe20000000f00 */
[----:B------:R-:W-:Y:S01]  /*0230*/  IMAD R28, R28, R3, R6 ;  /* 0x000000031c1c7224 */ /* 0x000fe200078e0206 */
[----:B------:R-:W-:Y:S01]  /*0240*/  LEA R21, R2, UR4, 0x2 ;  /* 0x0000000402157c11 */ /* 0x000fe2000f8e10ff */
[----:B------:R-:W-:Y:S01]  /*0250*/  UMOV UR4, 0x20 ;  /* 0x0000002000047882 */ /* 0x000fe20000000000 */
[----:B------:R-:W-:-:S02]  /*0260*/  MOV R23, R4 ;  /* 0x0000000400177202 */ /* 0x000fc40000000f00 */
[----:B------:R-:W-:Y:S02]  /*0270*/  LEA R22, R2, R5, 0x2 ;  /* 0x0000000502167211 */ /* 0x000fe400078e10ff */
[----:B------:R-:W-:Y:S02]  /*0280*/  IADD3 R24, PT, PT, -R24, RZ, RZ ;  /* 0x000000ff18187210 */ /* 0x000fe40007ffe1ff */
[----:B------:R-:W-:-:S07]  /*0290*/  LEA R20, R0, R21, 0x6 ;  /* 0x0000001500147211 */ /* 0x000fce00078e30ff */
.L_x_14:
[----:B------:R-:W0:Y:S08]  /*02a0*/  LDC.64 R18, c[0x0][0x380] ;  /* 0x0000e000ff127b82 */ /* 0x000e300000000a00 */
[----:B------:R-:W1:Y:S01]  /*02b0*/  LDC.64 R16, c[0x0][0x388] ;  /* 0x0000e200ff107b82 */ /* 0x000e620000000a00 */
[----:B0-----:R-:W-:-:S06]  /*02c0*/  IMAD.WIDE.U32 R10, R23, 0x4, R18 ;  /* 0x00000004170a7825 */ /* 0x001fcc00078e0012 */
[----:B------:R-:W2:Y:S01]  /*02d0*/  LDG.E R11, desc[UR8][R10.64] ;  /* 0x000000080a0b7981 */ /* 0x000ea2000c1e1900 */
[----:B-1----:R-:W-:-:S05]  /*02e0*/  IMAD.WIDE.U32 R8, R26, 0x4, R16 ;  /* 0x000000041a087825 */ /* 0x002fca00078e0010 */
[----:B------:R-:W3:Y:S04]  /*02f0*/  LDG.E R33, desc[UR8][R8.64] ;  /* 0x0000000808217981 */ /* 0x000ee8000c1e1900 */
[----:B--2---:R-:W-:Y:S04]  /*0300*/  STS [R22], R11 ;  /* 0x0000000b16007388 */ /* 0x004fe80000000800 */
[----:B---3--:R-:W-:Y:S01]  /*0310*/  STS [R20], R33 ;  /* 0x0000002114007388 */ /* 0x008fe20000000800 */
[----:B------:R-:W-:Y:S06]  /*0320*/  BAR.SYNC.DEFER_BLOCKING 0x0 ;  /* 0x0000000000007b1d */ /* 0x000fec0000010000 */
[----:B------:R-:W-:Y:S04]  /*0330*/  LDS R34, [R21] ;  /* 0x0000000015227984 */ /* 0x000fe80000000800 */
[----:B------:R-:W0:Y:S04]  /*0340*/  LDS.128 R12, [R5] ;  /* 0x00000000050c7984 */ /* 0x000e280000000c00 */
[----:B------:R-:W1:Y:S04]  /*0350*/  LDS R35, [R21+0x40] ;  /* 0x0000400015237984 */ /* 0x000e680000000800 */
[----:B------:R-:W2:Y:S04]  /*0360*/  LDS R31, [R21+0x80] ;  /* 0x00008000151f7984 */ /* 0x000ea80000000800 */
[----:B------:R-:W-:Y:S01]  /*0370*/  LDS.128 R8, [R5+0x10] ;  /* 0x0000100005087984 */ /* 0x000fe20000000c00 */
[----:B0-----:R-:W-:-:S03]  /*0380*/  FFMA R34, R12, R34, R29 ;  /* 0x000000220c227223 */ /* 0x001fc6000000001d */
[----:B------:R-:W0:Y:S01]  /*0390*/  LDS R12, [R21+0xc0] ;  /* 0x0000c000150c7984 */ /* 0x000e220000000800 */
[----:B-1----:R-:W-:-:S03]  /*03a0*/  FFMA R36, R35, R13, R34 ;  /* 0x0000000d23247223 */ /* 0x002fc60000000022 */
[----:B------:R-:W1:Y:S04]  /*03b0*/  LDS R13, [R21+0x100] ;  /* 0x00010000150d7984 */ /* 0x000e680000000800 */
[----:B------:R-:W3:Y:S04]  /*03c0*/  LDS R34, [R21+0x140] ;  /* 0x0001400015227984 */ /* 0x000ee80000000800 */
[----:B------:R-:W4:Y:S01]  /*03d0*/  LDS R29, [R21+0x180] ;  /* 0x00018000151d7984 */ /* 0x000f220000000800 */
[----:B--2---:R-:W-:-:S04]  /*03e0*/  FFMA R31, R31, R14, R36 ;  /* 0x0000000e1f1f7223 */ /* 0x004fc80000000024 */
[----:B0-----:R-:W-:Y:S02]  /*03f0*/  FFMA R15, R12, R15, R31 ;  /* 0x0000000f0c0f7223 */ /* 0x001fe4000000001f */
[----:B------:R-:W-:Y:S02]  /*0400*/  LDS R31, [R21+0x240] ;  /* 0x00024000151f7984 */ /* 0x000fe40000000800 */
[----:B-1----:R-:W-:Y:S02]  /*0410*/  FFMA R13, R8, R13, R15 ;  /* 0x0000000d080d7223 */ /* 0x002fe4000000000f */
[----:B------:R-:W0:Y:S02]  /*0420*/  LDS R8, [R21+0x1c0] ;  /* 0x0001c00015087984 */ /* 0x000e240000000800 */
[----:B---3--:R-:W-:Y:S02]  /*0430*/  FFMA R34, R34, R9, R13 ;  /* 0x0000000922227223 */ /* 0x008fe4000000000d */
[----:B------:R-:W-:Y:S04]  /*0440*/  LDS R9, [R21+0x200] ;  /* 0x0002000015097984 */ /* 0x000fe80000000800 */
[----:B------:R-:W1:Y:S01]  /*0450*/  LDS.128 R12, [R5+0x20] ;  /* 0x00002000050c7984 */ /* 0x000e620000000c00 */
[----:B----4-:R-:W-:-:S03]  /*0460*/  FFMA R29, R29, R10, R34 ;  /* 0x0000000a1d1d7223 */ /* 0x010fc60000000022 */
[----:B------:R-:W2:Y:S04]  /*0470*/  LDS R34, [R21+0x280] ;  /* 0x0002800015227984 */ /* 0x000ea80000000800 */
[----:B------:R-:W3:Y:S01]  /*0480*/  LDS R10, [R21+0x2c0] ;  /* 0x0002c000150a7984 */ /* 0x000ee20000000800 */
[----:B0-----:R-:W-:-:S03]  /*0490*/  FFMA R11, R8, R11, R29 ;  /* 0x0000000b080b7223 */ /* 0x001fc6000000001d */
[----:B------:R-:W-:Y:S04]  /*04a0*/  LDS R8, [R21+0x340] ;  /* 0x0003400015087984 */ /* 0x000fe80000000800 */
[----:B------:R-:W-:Y:S01]  /*04b0*/  LDS R29, [R21+0x3c0] ;  /* 0x0003c000151d7984 */ /* 0x000fe20000000800 */
[----:B-1----:R-:W-:-:S03]  /*04c0*/  FFMA R12, R12, R9, R11 ;  /* 0x000000090c0c7223 */ /* 0x002fc6000000000b */
[----:B------:R-:W-:Y:S01]  /*04d0*/  LDS R9, [R21+0x300] ;  /* 0x0003000015097984 */ /* 0x000fe20000000800 */
[----:B------:R-:W-:-:S03]  /*04e0*/  FFMA R13, R31, R13, R12 ;  /* 0x0000000d1f0d7223 */ /* 0x000fc6000000000c */
[----:B------:R-:W-:Y:S01]  /*04f0*/  LDS R31, [R21+0x380] ;  /* 0x00038000151f7984 */ /* 0x000fe20000000800 */
[----:B--2---:R-:W-:-:S04]  /*0500*/  FFMA R13, R34, R14, R13 ;  /* 0x0000000e220d7223 */ /* 0x004fc8000000000d */
[----:B---3--:R-:W-:Y:S02]  /*0510*/  FFMA R11, R10, R15, R13 ;  /* 0x0000000f0a0b7223 */ /* 0x008fe4000000000d */
[----:B------:R-:W0:Y:S01]  /*0520*/  LDS.128 R12, [R5+0x30] ;  /* 0x00003000050c7984 */ /* 0x000e220000000c00 */
[----:B------:R-:W-:Y:S01]  /*0530*/  IADD3 R35, PT, PT, R23, 0x10, RZ ;  /* 0x0000001017237810 */ /* 0x000fe20007ffe0ff */
[----:B------:R-:W-:Y:S01]  /*0540*/  IMAD.WIDE.U32 R36, R32, 0x4, R16 ;  /* 0x0000000420247825 */ /* 0x000fe200078e0010 */
[----:B------:R-:W-:Y:S03]  /*0550*/  BAR.SYNC.DEFER_BLOCKING 0x0 ;  /* 0x0000000000007b1d */ /* 0x000fe60000010000 */
[----:B------:R-:W-:-:S06]  /*0560*/  IMAD.WIDE.U32 R34, R35, 0x4, R18 ;  /* 0x0000000423227825 */ /* 0x000fcc00078e0012 */
[----:B------:R-:W2:Y:S04]  /*0570*/  LDG.E R35, desc[UR8][R34.64] ;  /* 0x0000000822237981 */ /* 0x000ea8000c1e1900 */
[----:B------:R-:W3:Y:S01]  /*0580*/  LDG.E R37, desc[UR8][R36.64] ;  /* 0x0000000824257981 */ /* 0x000ee2000c1e1900 */
[----:B0-----:R-:W-:-:S04]  /*0590*/  FFMA R9, R12, R9, R11 ;  /* 0x000000090c097223 */ /* 0x001fc8000000000b */
[----:B------:R-:W-:-:S04]  /*05a0*/  FFMA R13, R8, R13, R9 ;  /* 0x0000000d080d7223 */ /* 0x000fc80000000009 */
[----:B------:R-:W-:-:S04]  /*05b0*/  FFMA R14, R31, R14, R13 ;  /* 0x0000000e1f0e7223 */ /* 0x000fc8000000000d */
[----:B------:R-:W-:Y:S01]  /*05c0*/  FFMA R15, R29, R15, R14 ;  /* 0x0000000f1d0f7223 */ /* 0x000fe2000000000e */
[----:B--2---:R-:W-:Y:S04]  /*05d0*/  STS [R22], R35 ;  /* 0x0000002316007388 */ /* 0x004fe80000000800 */
[----:B---3--:R-:W-:Y:S01]  /*05e0*/  STS [R20], R37 ;  /* 0x0000002514007388 */ /* 0x008fe20000000800 */
[----:B------:R-:W-:Y:S06]  /*05f0*/  BAR.SYNC.DEFER_BLOCKING 0x0 ;  /* 0x0000000000007b1d */ /* 0x000fec0000010000 */
[----:B------:R-:W-:Y:S04]  /*0600*/  LDS R33, [R21] ;  /* 0x0000000015217984 */ /* 0x000fe80000000800 */
[----:B------:R-:W0:Y:S04]  /*0610*/  LDS.128 R8, [R5] ;  /* 0x0000000005087984 */ /* 0x000e280000000c00 */
[----:B------:R-:W1:Y:S04]  /*0620*/  LDS R12, [R21+0x40] ;  /* 0x00004000150c7984 */ /* 0x000e680000000800 */
[----:B------:R-:W2:Y:S04]  /*0630*/  LDS R29, [R21+0x80] ;  /* 0x00008000151d7984 */ /* 0x000ea80000000800 */
[----:B------:R-:W-:Y:S04]  /*0640*/  LDS R34, [R21+0x140] ;  /* 0x0001400015227984 */ /* 0x000fe80000000800 */
[----:B------:R-:W-:Y:S01]  /*0650*/  LDS R31, [R21+0x180] ;  /* 0x00018000151f7984 */ /* 0x000fe20000000800 */
[----:B0-----:R-:W-:-:S03]  /*0660*/  FFMA R15, R8, R33, R15 ;  /* 0x00000021080f7223 */ /* 0x001fc6000000000f */
[----:B------:R-:W0:Y:S01]  /*0670*/  LDS R8, [R21+0xc0] ;  /* 0x0000c00015087984 */ /* 0x000e220000000800 */
[----:B-1----:R-:W-:-:S03]  /*0680*/  FFMA R36, R12, R9, R15 ;  /* 0x000000090c247223 */ /* 0x002fc6000000000f */
[----:B------:R-:W-:Y:S04]  /*0690*/  LDS R9, [R21+0x100] ;  /* 0x0001000015097984 */ /* 0x000fe80000000800 */
[----:B------:R-:W1:Y:S01]  /*06a0*/  LDS.128 R12, [R5+0x10] ;  /* 0x00001000050c7984 */ /* 0x000e620000000c00 */
[----:B--2---:R-:W-:-:S04]  /*06b0*/  FFMA R29, R29, R10, R36 ;  /* 0x0000000a1d1d7223 */ /* 0x004fc80000000024 */
[----:B0-----:R-:W-:Y:S02]  /*06c0*/  FFMA R11, R8, R11, R29 ;  /* 0x0000000b080b7223 */ /* 0x001fe4000000001d */
[----:B------:R-:W-:Y:S02]  /*06d0*/  LDS R29, [R21+0x240] ;  /* 0x00024000151d7984 */ /* 0x000fe40000000800 */
[----:B-1----:R-:W-:Y:S02]  /*06e0*/  FFMA R9, R12, R9, R11 ;  /* 0x000000090c097223 */ /* 0x002fe4000000000b */
[----:B------:R-:W0:Y:S02]  /*06f0*/  LDS R12, [R21+0x1c0] ;  /* 0x0001c000150c7984 */ /* 0x000e240000000800 */
[----:B------:R-:W-:Y:S02]  /*0700*/  FFMA R34, R34, R13, R9 ;  /* 0x0000000d22227223 */ /* 0x000fe40000000009 */
[----:B------:R-:W-:Y:S04]  /*0710*/  LDS R13, [R21+0x200] ;  /* 0x00020000150d7984 */ /* 0x000fe80000000800 */
[----:B------:R-:W1:Y:S01]  /*0720*/  LDS.128 R8, [R5+0x20] ;  /* 0x0000200005087984 */ /* 0x000e620000000c00 */
[----:B------:R-:W-:-:S03]  /*0730*/  FFMA R31, R31, R14, R34 ;  /* 0x0000000e1f1f7223 */ /* 0x000fc60000000022 */
[----:B------:R-:W2:Y:S04]  /*0740*/  LDS R34, [R21+0x280] ;  /* 0x0002800015227984 */ /* 0x000ea80000000800 */
[----:B------:R-:W3:Y:S01]  /*0750*/  LDS R14, [R21+0x2c0] ;  /* 0x0002c000150e7984 */ /* 0x000ee20000000800 */
[----:B0-----:R-:W-:-:S03]  /*0760*/  FFMA R15, R12, R15, R31 ;  /* 0x0000000f0c0f7223 */ /* 0x001fc6000000001f */
[----:B------:R-:W-:Y:S01]  /*0770*/  LDS R31, [R21+0x380] ;  /* 0x00038000151f7984 */ /* 0x000fe20000000800 */
[----:B-1----:R-:W-:-:S04]  /*0780*/  FFMA R8, R8, R13, R15 ;  /* 0x0000000d08087223 */ /* 0x002fc8000000000f */
[----:B------:R-:W-:Y:S02]  /*0790*/  FFMA R9, R29, R9, R8 ;  /* 0x000000091d097223 */ /* 0x000fe40000000008 */
[----:B------:R-:W-:Y:S02]  /*07a0*/  LDS R8, [R21+0x340] ;  /* 0x0003400015087984 */ /* 0x000fe40000000800 */
[----:B--2---:R-:W-:Y:S02]  /*07b0*/  FFMA R13, R34, R10, R9 ;  /* 0x0000000a220d7223 */ /* 0x004fe40000000009 */
[----:B------:R-:W-:Y:S02]  /*07c0*/  LDS R9, [R21+0x300] ;  /* 0x0003000015097984 */ /* 0x000fe40000000800 */
[----:B---3--:R-:W-:Y:S02]  /*07d0*/  FFMA R11, R14, R11, R13 ;  /* 0x0000000b0e0b7223 */ /* 0x008fe4000000000d */
[----:B------:R-:W-:Y:S04]  /*07e0*/  LDS R29, [R21+0x3c0] ;  /* 0x0003c000151d7984 */ /* 0x000fe80000000800 */
        /* <DEDUP_REMOVED lines=11> */
[----:B------:R-:W-:Y:S01]  /*08a0*/  IMAD.WIDE.U32 R16, R28, 0x4, R16 ;  /* 0x000000041c107825 */ /* 0x000fe200078e0010 */
[----:B--2---:R-:W-:Y:S04]  /*08b0*/  STS [R22], R35 ;  /* 0x0000002316007388 */ /* 0x004fe80000000800 */
[----:B---3--:R-:W-:Y:S01]  /*08c0*/  STS [R20], R37 ;  /* 0x0000002514007388 */ /* 0x008fe20000000800 */
[----:B------:R-:W-:Y:S06]  /*08d0*/  BAR.SYNC.DEFER_BLOCKING 0x0 ;  /* 0x0000000000007b1d */ /* 0x000fec0000010000 */
[----:B------:R-:W-:Y:S04]  /*08e0*/  LDS R33, [R21] ;  /* 0x0000000015217984 */ /* 0x000fe80000000800 */
[----:B------:R-:W0:Y:S04]  /*08f0*/  LDS.128 R8, [R5] ;  /* 0x0000000005087984 */ /* 0x000e280000000c00 */
[----:B------:R-:W1:Y:S04]  /*0900*/  LDS R12, [R21+0x40] ;  /* 0x00004000150c7984 */ /* 0x000e680000000800 */
[----:B------:R-:W2:Y:S04]  /*0910*/  LDS R29, [R21+0x80] ;  /* 0x00008000151d7984 */ /* 0x000ea80000000800 */
[----:B------:R-:W3:Y:S01]  /*0920*/  LDS R31, [R21+0xc0] ;  /* 0x0000c000151f7984 */ /* 0x000ee20000000800 */
[----:B0-----:R-:W-:-:S03]  /*0930*/  FFMA R15, R8, R33, R15 ;  /* 0x00000021080f7223 */ /* 0x001fc6000000000f */
[----:B------:R-:W-:Y:S01]  /*0940*/  LDS R8, [R21+0x140] ;  /* 0x0001400015087984 */ /* 0x000fe20000000800 */
[----:B-1----:R-:W-:-:S03]  /*0950*/  FFMA R34, R12, R9, R15 ;  /* 0x000000090c227223 */ /* 0x002fc6000000000f */
[----:B------:R-:W-:Y:S04]  /*0960*/  LDS R9, [R21+0x100] ;  /* 0x0001000015097984 */ /* 0x000fe80000000800 */
[----:B------:R-:W0:Y:S01]  /*0970*/  LDS.128 R12, [R5+0x10] ;  /* 0x00001000050c7984 */ /* 0x000e220000000c00 */
[----:B--2---:R-:W-:-:S03]  /*0980*/  FFMA R10, R29, R10, R34 ;  /* 0x0000000a1d0a7223 */ /* 0x004fc60000000022 */
[----:B------:R-:W1:Y:S01]  /*0990*/  LDS R29, [R21+0x180] ;  /* 0x00018000151d7984 */ /* 0x000e620000000800 */
[----:B---3--:R-:W-:-:S03]  /*09a0*/  FFMA R11, R31, R11, R10 ;  /* 0x0000000b1f0b7223 */ /* 0x008fc6000000000a */
[----:B------:R-:W-:Y:S04]  /*09b0*/  LDS R31, [R21+0x200] ;  /* 0x00020000151f7984 */ /* 0x000fe80000000800 */
[----:B------:R-:W-:Y:S04]  /*09c0*/  LDS R34, [R21+0x240] ;  /* 0x0002400015227984 */ /* 0x000fe80000000800 */
[----:B------:R-:W-:Y:S01]  /*09d0*/  LDS R33, [R21+0x300] ;  /* 0x0003000015217984 */ /* 0x000fe20000000800 */
[----:B0-----:R-:W-:-:S03]  /*09e0*/  FFMA R9, R12, R9, R11 ;  /* 0x000000090c097223 */ /* 0x001fc6000000000b */
[----:B------:R-:W0:Y:S01]  /*09f0*/  LDS R12, [R21+0x1c0] ;  /* 0x0001c000150c7984 */ /* 0x000e220000000800 */
[----:B------:R-:W-:-:S03]  /*0a00*/  FFMA R36, R8, R13, R9 ;  /* 0x0000000d08247223 */ /* 0x000fc60000000009 */
[----:B------:R-:W2:Y:S04]  /*0a10*/  LDS.128 R8, [R5+0x20] ;  /* 0x0000200005087984 */ /* 0x000ea80000000c00 */
[----:B------:R-:W3:Y:S01]  /*0a20*/  LDS R13, [R21+0x280] ;  /* 0x00028000150d7984 */ /* 0x000ee20000000800 */
[----:B-1----:R-:W-:-:S03]  /*0a30*/  FFMA R29, R29, R14, R36 ;  /* 0x0000000e1d1d7223 */ /* 0x002fc60000000024 */
[----:B------:R-:W-:Y:S01]  /*0a40*/  LDS R36, [R21+0x340] ;  /* 0x0003400015247984 */ /* 0x000fe20000000800 */
[----:B0-----:R-:W-:-:S04]  /*0a50*/  FFMA R15, R12, R15, R29 ;  /* 0x0000000f0c0f7223 */ /* 0x001fc8000000001d */
[----:B--2---:R-:W-:Y:S02]  /*0a60*/  FFMA R15, R8, R31, R15 ;  /* 0x0000001f080f7223 */ /* 0x004fe4000000000f */
[----:B------:R-:W-:Y:S02]  /*0a70*/  LDS R31, [R21+0x380] ;  /* 0x00038000151f7984 */ /* 0x000fe40000000800 */
[----:B------:R-:W-:Y:S02]  /*0a80*/  FFMA R34, R34, R9, R15 ;  /* 0x0000000922227223 */ /* 0x000fe4000000000f */
[----:B------:R-:W0:Y:S02]  /*0a90*/  LDS R9, [R21+0x2c0] ;  /* 0x0002c00015097984 */ /* 0x000e240000000800 */
[----:B---3--:R-:W-:Y:S02]  /*0aa0*/  FFMA R10, R13, R10, R34 ;  /* 0x0000000a0d0a7223 */ /* 0x008fe40000000022 */
[----:B------:R-:W-:Y:S04]  /*0ab0*/  LDS R34, [R21+0x3c0] ;  /* 0x0003c00015227984 */ /* 0x000fe80000000800 */
[----:B------:R-:W1:Y:S01]  /*0ac0*/  LDS.128 R12, [R5+0x30] ;  /* 0x00003000050c7984 */ /* 0x000e620000000c00 */
[----:B------:R-:W-:Y:S01]  /*0ad0*/  BAR.SYNC.DEFER_BLOCKING 0x0 ;  /* 0x0000000000007b1d */ /* 0x000fe20000010000 */
[----:B------:R-:W-:-:S05]  /*0ae0*/  IADD3 R29, PT, PT, R23, 0x30, RZ ;  /* 0x00000030171d7810 */ /* 0x000fca0007ffe0ff */
[----:B------:R-:W-:-:S06]  /*0af0*/  IMAD.WIDE.U32 R18, R29, 0x4, R18 ;  /* 0x000000041d127825 */ /* 0x000fcc00078e0012 */
[----:B------:R-:W2:Y:S04]  /*0b00*/  LDG.E R19, desc[UR8][R18.64] ;  /* 0x0000000812137981 */ /* 0x000ea8000c1e1900 */
[----:B------:R0:W3:Y:S02]  /*0b10*/  LDG.E R16, desc[UR8][R16.64] ;  /* 0x0000000810107981 */ /* 0x0000e4000c1e1900 */
[----:B0-----:R-:W-:-:S04]  /*0b20*/  FFMA R17, R9, R11, R10 ;  /* 0x0000000b09117223 */ /* 0x001fc8000000000a */
[----:B-1----:R-:W-:-:S04]  /*0b30*/  FFMA R33, R12, R33, R17 ;  /* 0x000000210c217223 */ /* 0x002fc80000000011 */
[----:B------:R-:W-:-:S04]  /*0b40*/  FFMA R36, R36, R13, R33 ;  /* 0x0000000d24247223 */ /* 0x000fc80000000021 */
[----:B------:R-:W-:-:S04]  /*0b50*/  FFMA R31, R31, R14, R36 ;  /* 0x0000000e1f1f7223 */ /* 0x000fc80000000024 */
[----:B------:R-:W-:Y:S01]  /*0b60*/  FFMA R17, R34, R15, R31 ;  /* 0x0000000f22117223 */ /* 0x000fe2000000001f */
[----:B------:R-:W-:-:S04]  /*0b70*/  IADD3 R24, PT, PT, R24, 0x4, RZ ;  /* 0x0000000418187810 */ /* 0x000fc80007ffe0ff */
[----:B------:R-:W-:Y:S01]  /*0b80*/  ISETP.NE.AND P0, PT, R24, RZ, PT ;  /* 0x000000ff1800720c */ /* 0x000fe20003f05270 */
[----:B------:R-:W-:Y:S01]  /*0b90*/  UIADD3 UR4, UPT, UPT, UR4, 0x40, URZ ;  /* 0x0000004004047890 */ /* 0x000fe2000fffe0ff */
[----:B------:R-:W-:Y:S02]  /*0ba0*/  IADD3 R23, PT, PT, R23, 0x40, RZ ;  /* 0x0000004017177810 */ /* 0x000fe40007ffe0ff */
[C---:B------:R-:W-:Y:S02]  /*0bb0*/  LEA R32, R3.reuse, R32, 0x6 ;  /* 0x0000002003207211 */ /* 0x040fe400078e30ff */
[C---:B------:R-:W-:Y:S02]  /*0bc0*/  LEA R30, R3.reuse, R30, 0x6 ;  /* 0x0000001e031e7211 */ /* 0x040fe400078e30ff */
[C---:B------:R-:W-:Y:S02]  /*0bd0*/  LEA R28, R3.reuse, R28, 0x6 ;  /* 0x0000001c031c7211 */ /* 0x040fe400078e30ff */
[----:B------:R-:W-:Y:S01]  /*0be0*/  LEA R26, R3, R26, 0x6 ;  /* 0x0000001a031a7211 */ /* 0x000fe200078e30ff */
[----:B--2---:R-:W-:Y:S04]  /*0bf0*/  STS [R22], R19 ;  /* 0x0000001316007388 */ /* 0x004fe80000000800 */
[----:B---3--:R-:W-:Y:S01]  /*0c00*/  STS [R20], R16 ;  /* 0x0000001014007388 */ /* 0x008fe20000000800 */
[----:B------:R-:W-:Y:S06]  /*0c10*/  BAR.SYNC.DEFER_BLOCKING 0x0 ;  /* 0x0000000000007b1d */ /* 0x000fec0000010000 */
[----:B------:R-:W-:Y:S04]  /*0c20*/  LDS R29, [R21] ;  /* 0x00000000151d7984 */ /* 0x000fe80000000800 */
[----:B------:R-:W0:Y:S04]  /*0c30*/  LDS.128 R8, [R5] ;  /* 0x0000000005087984 */ /* 0x000e280000000c00 */
[----:B------:R-:W1:Y:S04]  /*0c40*/  LDS R35, [R21+0x40] ;  /* 0x0000400015237984 */ /* 0x000e680000000800 */
[----:B------:R-:W2:Y:S04]  /*0c50*/  LDS R37, [R21+0x80] ;  /* 0x0000800015257984 */ /* 0x000ea80000000800 */
[----:B------:R-:W3:Y:S04]  /*0c60*/  LDS R36, [R21+0xc0] ;  /* 0x0000c00015247984 */ /* 0x000ee80000000800 */
[----:B------:R-:W-:Y:S04]  /*0c70*/  LDS R31, [R21+0x100] ;  /* 0x00010000151f7984 */ /* 0x000fe80000000800 */
[----:B------:R-:W4:Y:S04]  /*0c80*/  LDS.128 R12, [R5+0x10] ;  /* 0x00001000050c7984 */ /* 0x000f280000000c00 */
[----:B------:R-:W5:Y:S04]  /*0c90*/  LDS R34, [R21+0x140] ;  /* 0x0001400015227984 */ /* 0x000f680000000800 */
[----:B------:R-:W5:Y:S01]  /*0ca0*/  LDS R33, [R21+0x180] ;  /* 0x0001800015217984 */ /* 0x000f620000000800 */
[----:B0-----:R-:W-:-:S03]  /*0cb0*/  FFMA R8, R8, R29, R17 ;  /* 0x0000001d08087223 */ /* 0x001fc60000000011 */
[----:B------:R-:W-:Y:S01]  /*0cc0*/  LDS R29, [R21+0x200] ;  /* 0x00020000151d7984 */ /* 0x000fe20000000800 */
[----:B-1----:R-:W-:-:S03]  /*0cd0*/  FFMA R16, R35, R9, R8 ;  /* 0x0000000923107223 */ /* 0x002fc60000000008 */
[----:B------:R-:W0:Y:S01]  /*0ce0*/  LDS R8, [R21+0x1c0] ;  /* 0x0001c00015087984 */ /* 0x000e220000000800 */
[----:B--2---:R-:W-:-:S03]  /*0cf0*/  FFMA R37, R37, R10, R16 ;  /* 0x0000000a25257223 */ /* 0x004fc60000000010 */
[----:B------:R-:W1:Y:S01]  /*0d00*/  LDS.128 R16, [R5+0x20] ;  /* 0x0000200005107984 */ /* 0x000e620000000c00 */
[----:B---3--:R-:W-:-:S04]  /*0d10*/  FFMA R11, R36, R11, R37 ;  /* 0x0000000b240b7223 */ /* 0x008fc80000000025 */
[----:B----4-:R-:W-:Y:S02]  /*0d20*/  FFMA R11, R12, R31, R11 ;  /* 0x0000001f0c0b7223 */ /* 0x010fe4000000000b */
[----:B------:R-:W2:Y:S02]  /*0d30*/  LDS R12, [R21+0x240] ;  /* 0x00024000150c7984 */ /* 0x000ea40000000800 */
[----:B-----5:R-:W-:Y:S02]  /*0d40*/  FFMA R34, R34, R13, R11 ;  /* 0x0000000d22227223 */ /* 0x020fe4000000000b */
[----:B------:R-:W3:Y:S02]  /*0d50*/  LDS R13, [R21+0x280] ;  /* 0x00028000150d7984 */ /* 0x000ee40000000800 */
[----:B------:R-:W-:Y:S02]  /*0d60*/  FFMA R33, R33, R14, R34 ;  /* 0x0000000e21217223 */ /* 0x000fe40000000022 */
[----:B------:R-:W4:Y:S04]  /*0d70*/  LDS R14, [R21+0x2c0] ;  /* 0x0002c000150e7984 */ /* 0x000f280000000800 */
[----:B------:R-:W-:Y:S01]  /*0d80*/  LDS R34, [R21+0x340] ;  /* 0x0003400015227984 */ /* 0x000fe20000000800 */
[----:B0-----:R-:W-:-:S03]  /*0d90*/  FFMA R33, R8, R15, R33 ;  /* 0x0000000f08217223 */ /* 0x001fc60000000021 */
[----:B------:R-:W-:Y:S04]  /*0da0*/  LDS R15, [R21+0x300] ;  /* 0x00030000150f7984 */ /* 0x000fe80000000800 */
[----:B------:R-:W0:Y:S01]  /*0db0*/  LDS.128 R8, [R5+0x30] ;  /* 0x0000300005087984 */ /* 0x000e220000000c00 */
[----:B-1----:R-:W-:-:S03]  /*0dc0*/  FFMA R33, R16, R29, R33 ;  /* 0x0000001d10217223 */ /* 0x002fc60000000021 */
[----:B------:R-:W1:Y:S04]  /*0dd0*/  LDS R29, [R21+0x380] ;  /* 0x00038000151d7984 */ /* 0x000e680000000800 */
[----:B------:R-:W5:Y:S01]  /*0de0*/  LDS R16, [R21+0x3c0] ;  /* 0x0003c00015107984 */ /* 0x000f620000000800 */
[----:B--2---:R-:W-:-:S04]  /*0df0*/  FFMA R12, R12, R17, R33 ;  /* 0x000000110c0c7223 */ /* 0x004fc80000000021 */
[----:B---3--:R-:W-:-:S04]  /*0e00*/  FFMA R13, R13, R18, R12 ;  /* 0x000000120d0d7223 */ /* 0x008fc8000000000c */
[----:B----4-:R-:W-:-:S04]  /*0e10*/  FFMA R13, R14, R19, R13 ;  /* 0x000000130e0d7223 */ /* 0x010fc8000000000d */
[----:B0-----:R-:W-:-:S04]  /*0e20*/  FFMA R13, R8, R15, R13 ;  /* 0x0000000f080d7223 */ /* 0x001fc8000000000d */
[----:B------:R-:W-:-:S04]  /*0e30*/  FFMA R34, R34, R9, R13 ;  /* 0x0000000922227223 */ /* 0x000fc8000000000d */
[----:B-1----:R-:W-:-:S04]  /*0e40*/  FFMA R29, R29, R10, R34 ;  /* 0x0000000a1d1d7223 */ /* 0x002fc80000000022 */
[----:B-----5:R-:W-:Y:S01]  /*0e50*/  FFMA R29, R16, R11, R29 ;  /* 0x0000000b101d7223 */ /* 0x020fe2000000001d */
[----:B------:R-:W-:Y:S06]  /*0e60*/  BAR.SYNC.DEFER_BLOCKING 0x0 ;  /* 0x0000000000007b1d */ /* 0x000fec0000010000 */
[----:B------:R-:W-:Y:S05]  /*0e70*/  @P0 BRA `(.L_x_14) ;  /* 0xfffffff400080947 */ /* 0x000fea000383ffff */
[----:B------:R-:W-:-:S12]  /*0e80*/  UIADD3 UR4, UPT, UPT, UR4, -0x20, URZ ;  /* 0xffffffe004047890 */ /* 0x000fd8000fffe0ff */
.L_x_13:
[----:B------:R-:W-:-:S13]  /*0e90*/  LOP3.LUT P0, R25, R25, 0x3, RZ, 0xc0, !PT ;  /* 0x0000000319197812 */ /* 0x000fda000780c0ff */
[----:B------:R-:W-:Y:S05]  /*0ea0*/  @!P0 BRA `(.L_x_12) ;  /* 0x0000000800808947 */ /* 0x000fea0003800000 */
[----:B------:R-:W-:Y:S02]  /*0eb0*/  ISETP.NE.AND P1, PT, R25, 0x1, PT ;  /* 0x000000011900780c */ /* 0x000fe40003f25270 */
[----:B------:R-:W-:-:S11]  /*0ec0*/  LOP3.LUT P0, RZ, R27, 0x10, RZ, 0xc0, !PT ;  /* 0x000000101bff7812 */ /* 0x000fd6000780c0ff */
[----:B------:R-:W-:Y:S05]  /*0ed0*/  @!P1 BRA `(.L_x_15) ;  /* 0x0000000400989947 */ /* 0x000fea0003800000 */
[----:B------:R-:W0:Y:S01]  /*0ee0*/  LDC.64 R16, c[0x0][0x380] ;  /* 0x0000e000ff107b82 */ /* 0x000e220000000a00 */
[----:B------:R-:W-:Y:S02]  /*0ef0*/  IADD3 R20, PT, PT, R0, UR4, RZ ;  /* 0x0000000400147c10 */ /* 0x000fe4000fffe0ff */
[----:B------:R-:W-:-:S03]  /*0f00*/  IADD3 R21, PT, PT, R4, UR4, RZ ;  /* 0x0000000404157c10 */ /* 0x000fc6000fffe0ff */
[----:B------:R-:W-:Y:S02]  /*0f10*/  IMAD R13, R20, R3, R6 ;  /* 0x00000003140d7224 */ /* 0x000fe400078e0206 */
[----:B------:R-:W1:Y:S01]  /*0f20*/  LDC.64 R18, c[0x0][0x388] ;  /* 0x0000e200ff127b82 */ /* 0x000e620000000a00 */
[----:B0-----:R-:W-:-:S05]  /*0f30*/  IMAD.WIDE.U32 R8, R21, 0x4, R16 ;  /* 0x0000000415087825 */ /* 0x001fca00078e0010 */
[----:B------:R-:W2:Y:S01]  /*0f40*/  LDG.E R23, desc[UR8][R8.64] ;  /* 0x0000000808177981 */ /* 0x000ea2000c1e1900 */
[----:B-1----:R-:W-:-:S05]  /*0f50*/  IMAD.WIDE.U32 R12, R13, 0x4, R18 ;  /* 0x000000040d0c7825 */ /* 0x002fca00078e0012 */
[----:B------:R-:W3:Y:S01]  /*0f60*/  LDG.E R27, desc[UR8][R12.64] ;  /* 0x000000080c1b7981 */ /* 0x000ee2000c1e1900 */
[----:B------:R-:W-:-:S04]  /*0f70*/  UIADD3 UR7, UPT, UPT, UR5, 0x400, URZ ;  /* 0x0000040005077890 */ /* 0x000fc8000fffe0ff */
[----:B------:R-:W-:Y:S01]  /*0f80*/  ULEA UR7, UR6, UR7, 0x18 ;  /* 0x0000000706077291 */ /* 0x000fe2000f8ec0ff */
[----:B------:R-:W-:-:S05]  /*0f90*/  LEA R36, R2, R5, 0x2 ;  /* 0x0000000502247211 */ /* 0x000fca00078e10ff */
[----:B------:R-:W-:-:S04]  /*0fa0*/  LEA R25, R2, UR7, 0x2 ;  /* 0x0000000702197c11 */ /* 0x000fc8000f8e10ff */
[----:B------:R-:W-:Y:S02]  /*0fb0*/  LEA R34, R0, R25, 0x6 ;  /* 0x0000001900227211 */ /* 0x000fe400078e30ff */
[----:B------:R-:W-:Y:S02]  /*0fc0*/  IADD3 R20, PT, PT, R20, 0x10, RZ ;  /* 0x0000001014147810 */ /* 0x000fe40007ffe0ff */
[----:B------:R-:W-:-:S05]  /*0fd0*/  IADD3 R21, PT, PT, R21, 0x10, RZ ;  /* 0x0000001015157810 */ /* 0x000fca0007ffe0ff */
        /* <DEDUP_REMOVED lines=12> */
[----:B------:R-:W5:Y:S04]  /*10a0*/  LDS R23, [R25+0x180] ;  /* 0x0001800019177984 */ /* 0x000f680000000800 */
[----:B------:R-:W5:Y:S04]  /*10b0*/  LDS R37, [R25+0x1c0] ;  /* 0x0001c00019257984 */ /* 0x000f680000000800 */
[----:B------:R-:W-:Y:S01]  /*10c0*/  LDS R30, [R25+0x2c0] ;  /* 0x0002c000191e7984 */ /* 0x000fe20000000800 */
[----:B0-----:R-:W-:-:S03]  /*10d0*/  FFMA R8, R8, R24, R29 ;  /* 0x0000001808087223 */ /* 0x001fc6000000001d */
[----:B------:R-:W-:Y:S01]  /*10e0*/  LDS R32, [R25+0x340] ;  /* 0x0003400019207984 */ /* 0x000fe20000000800 */
[----:B-1----:R-:W-:-:S03]  /*10f0*/  FFMA R9, R31, R9, R8 ;  /* 0x000000091f097223 */ /* 0x002fc60000000008 */
[----:B------:R-:W-:Y:S01]  /*1100*/  LDS R29, [R25+0x280] ;  /* 0x00028000191d7984 */ /* 0x000fe20000000800 */
[----:B--2---:R-:W-:-:S03]  /*1110*/  FFMA R10, R26, R10, R9 ;  /* 0x0000000a1a0a7223 */ /* 0x004fc60000000009 */
[----:B------:R-:W-:Y:S01]  /*1120*/  LDS R31, [R25+0x200] ;  /* 0x00020000191f7984 */ /* 0x000fe20000000800 */
[----:B---3--:R-:W-:Y:S01]  /*1130*/  FFMA R11, R33, R11, R10 ;  /* 0x0000000b210b7223 */ /* 0x008fe2000000000a */
[----:B------:R-:W-:Y:S02]  /*1140*/  IMAD R9, R20, R3, R6 ;  /* 0x0000000314097224 */ /* 0x000fe400078e0206 */
[----:B------:R-:W-:Y:S04]  /*1150*/  LDS R33, [R25+0x300] ;  /* 0x0003000019217984 */ /* 0x000fe80000000800 */
[----:B------:R-:W-:Y:S01]  /*1160*/  LDS R35, [R25+0x380] ;  /* 0x0003800019237984 */ /* 0x000fe20000000800 */
[----:B----4-:R-:W-:-:S03]  /*1170*/  FFMA R11, R12, R28, R11 ;  /* 0x0000001c0c0b7223 */ /* 0x010fc6000000000b */
[----:B------:R-:W-:Y:S01]  /*1180*/  LDS R26, [R25+0x3c0] ;  /* 0x0003c000191a7984 */ /* 0x000fe20000000800 */
[----:B-----5:R-:W-:Y:S01]  /*1190*/  FFMA R22, R22, R13, R11 ;  /* 0x0000000d16167223 */ /* 0x020fe2000000000b */
[----:B------:R-:W-:Y:S02]  /*11a0*/  IMAD.WIDE.U32 R12, R9, 0x4, R18 ;  /* 0x00000004090c7825 */ /* 0x000fe400078e0012 */
[----:B------:R-:W-:Y:S02]  /*11b0*/  LDS.128 R8, [R5+0x30] ;  /* 0x0000300005087984 */ /* 0x000fe40000000c00 */
[----:B------:R-:W-:Y:S02]  /*11c0*/  FFMA R24, R23, R14, R22 ;  /* 0x0000000e17187223 */ /* 0x000fe40000000016 */
[----:B------:R-:W-:Y:S04]  /*11d0*/  LDS R14, [R25+0x240] ;  /* 0x00024000190e7984 */ /* 0x000fe80000000800 */
[----:B------:R-:W0:Y:S01]  /*11e0*/  LDS.128 R20, [R5+0x20] ;  /* 0x0000200005147984 */ /* 0x000e220000000c00 */
[----:B------:R-:W-:Y:S06]  /*11f0*/  BAR.SYNC.DEFER_BLOCKING 0x0 ;  /* 0x0000000000007b1d */ /* 0x000fec0000010000 */
[----:B------:R-:W2:Y:S04]  /*1200*/  LDG.E R17, desc[UR8][R16.64] ;  /* 0x0000000810117981 */ /* 0x000ea8000c1e1900 */
[----:B------:R-:W3:Y:S01]  /*1210*/  LDG.E R13, desc[UR8][R12.64] ;  /* 0x000000080c0d7981 */ /* 0x000ee2000c1e1900 */
[----:B------:R-:W-:-:S04]  /*1220*/  FFMA R15, R37, R15, R24 ;  /* 0x0000000f250f7223 */ /* 0x000fc80000000018 */
[----:B0-----:R-:W-:-:S04]  /*1230*/  FFMA R15, R20, R31, R15 ;  /* 0x0000001f140f7223 */ /* 0x001fc8000000000f */
[----:B------:R-:W-:-:S04]  /*1240*/  FFMA R14, R14, R21, R15 ;  /* 0x000000150e0e7223 */ /* 0x000fc8000000000f */
[----:B------:R-:W-:-:S04]  /*1250*/  FFMA R21, R29, R22, R14 ;  /* 0x000000161d157223 */ /* 0x000fc8000000000e */
[----:B------:R-:W-:-:S04]  /*1260*/  FFMA R21, R30, R23, R21 ;  /* 0x000000171e157223 */ /* 0x000fc80000000015 */
[----:B------:R-:W-:-:S04]  /*1270*/  FFMA R21, R8, R33, R21 ;  /* 0x0000002108157223 */ /* 0x000fc80000000015 */
[----:B------:R-:W-:-:S04]  /*1280*/  FFMA R8, R32, R9, R21 ;  /* 0x0000000920087223 */ /* 0x000fc80000000015 */
[----:B------:R-:W-:-:S04]  /*1290*/  FFMA R9, R35, R10, R8 ;  /* 0x0000000a23097223 */ /* 0x000fc80000000008 */
[----:B------:R-:W-:Y:S01]  /*12a0*/  FFMA R9, R26, R11, R9 ;  /* 0x0000000b1a097223 */ /* 0x000fe20000000009 */
[----:B------:R-:W-:Y:S01]  /*12b0*/  UIADD3 UR4, UPT, UPT, UR4, 0x20, URZ ;  /* 0x0000002004047890 */ /* 0x000fe2000fffe0ff */
        /* <DEDUP_REMOVED lines=13> */
[----:B------:R-:W-:Y:S04]  /*1390*/  LDS R35, [R25+0x200] ;  /* 0x0002000019237984 */ /* 0x000fe80000000800 */
[----:B------:R-:W5:Y:S01]  /*13a0*/  LDS.128 R20, [R5+0x20] ;  /* 0x0000200005147984 */ /* 0x000f620000000c00 */
[----:B0-----:R-:W-:-:S03]  /*13b0*/  FFMA R9, R16, R27, R9 ;  /* 0x0000001b10097223 */ /* 0x001fc60000000009 */
[----:B------:R-:W0:Y:S01]  /*13c0*/  LDS R26, [R25+0x240] ;  /* 0x00024000191a7984 */ /* 0x000e220000000800 */
[----:B-1----:R-:W-:-:S03]  /*13d0*/  FFMA R28, R28, R17, R9 ;  /* 0x000000111c1c7223 */ /* 0x002fc60000000009 */
[----:B------:R-:W1:Y:S01]  /*13e0*/  LDS R27, [R25+0x280] ;  /* 0x00028000191b7984 */ /* 0x000e620000000800 */
[----:B--2---:R-:W-:-:S03]  /*13f0*/  FFMA R31, R31, R18, R28 ;  /* 0x000000121f1f7223 */ /* 0x004fc6000000001c */
[----:B------:R-:W2:Y:S01]  /*1400*/  LDS R16, [R25+0x2c0] ;  /* 0x0002c00019107984 */ /* 0x000ea20000000800 */
[----:B---3--:R-:W-:-:S03]  /*1410*/  FFMA R19, R24, R19, R31 ;  /* 0x0000001318137223 */ /* 0x008fc6000000001f */
[----:B------:R-:W-:Y:S04]  /*1420*/  LDS R17, [R25+0x300] ;  /* 0x0003000019117984 */ /* 0x000fe80000000800 */
[----:B------:R-:W3:Y:S01]  /*1430*/  LDS.128 R8, [R5+0x30] ;  /* 0x0000300005087984 */ /* 0x000ee20000000c00 */
[----:B----4-:R-:W-:-:S03]  /*1440*/  FFMA R29, R12, R29, R19 ;  /* 0x0000001d0c1d7223 */ /* 0x010fc60000000013 */
[----:B------:R-:W4:Y:S01]  /*1450*/  LDS R18, [R25+0x340] ;  /* 0x0003400019127984 */ /* 0x000f220000000800 */
[----:B-----5:R-:W-:-:S03]  /*1460*/  FFMA R30, R30, R13, R29 ;  /* 0x0000000d1e1e7223 */ /* 0x020fc6000000001d */
[----:B------:R-:W5:Y:S04]  /*1470*/  LDS R19, [R25+0x380] ;  /* 0x0003800019137984 */ /* 0x000f680000000800 */
[----:B------:R-:W5:Y:S01]  /*1480*/  LDS R29, [R25+0x3c0] ;  /* 0x0003c000191d7984 */ /* 0x000f620000000800 */
[----:B------:R-:W-:-:S04]  /*1490*/  FFMA R33, R33, R14, R30 ;  /* 0x0000000e21217223 */ /* 0x000fc8000000001e */
[----:B------:R-:W-:-:S04]  /*14a0*/  FFMA R15, R32, R15, R33 ;  /* 0x0000000f200f7223 */ /* 0x000fc80000000021 */
[----:B------:R-:W-:-:S04]  /*14b0*/  FFMA R15, R20, R35, R15 ;  /* 0x00000023140f7223 */ /* 0x000fc8000000000f */
[----:B0-----:R-:W-:-:S04]  /*14c0*/  FFMA R26, R26, R21, R15 ;  /* 0x000000151a1a7223 */ /* 0x001fc8000000000f */
[----:B-1----:R-:W-:-:S04]  /*14d0*/  FFMA R27, R27, R22, R26 ;  /* 0x000000161b1b7223 */ /* 0x002fc8000000001a */
[----:B--2---:R-:W-:-:S04]  /*14e0*/  FFMA R23, R16, R23, R27 ;  /* 0x0000001710177223 */ /* 0x004fc8000000001b */
[----:B---3--:R-:W-:-:S04]  /*14f0*/  FFMA R17, R8, R17, R23 ;  /* 0x0000001108117223 */ /* 0x008fc80000000017 */
[----:B----4-:R-:W-:-:S04]  /*1500*/  FFMA R18, R18, R9, R17 ;  /* 0x0000000912127223 */ /* 0x010fc80000000011 */
[----:B-----5:R-:W-:-:S04]  /*1510*/  FFMA R10, R19, R10, R18 ;  /* 0x0000000a130a7223 */ /* 0x020fc80000000012 */
[----:B------:R-:W-:Y:S01]  /*1520*/  FFMA R29, R29, R11, R10 ;  /* 0x0000000b1d1d7223 */ /* 0x000fe2000000000a */
[----:B------:R-:W-:Y:S06]  /*1530*/  BAR.SYNC.DEFER_BLOCKING 0x0 ;  /* 0x0000000000007b1d */ /* 0x000fec0000010000 */
.L_x_15:
[----:B------:R-:W-:Y:S05]  /*1540*/  @P0 BRA `(.L_x_12) ;  /* 0x0000000000d80947 */ /* 0x000fea0003800000 */
[----:B------:R-:W0:Y:S01]  /*1550*/  LDC.64 R8, c[0x0][0x380] ;  /* 0x0000e000ff087b82 */ /* 0x000e220000000a00 */
[----:B------:R-:W-:Y:S02]  /*1560*/  IADD3 R10, PT, PT, R0, UR4, RZ ;  /* 0x00000004000a7c10 */ /* 0x000fe4000fffe0ff */
[----:B------:R-:W-:-:S03]  /*1570*/  IADD3 R11, PT, PT, R4, UR4, RZ ;  /* 0x00000004040b7c10 */ /* 0x000fc6000fffe0ff */
[----:B------:R-:W-:Y:S02]  /*1580*/  IMAD R15, R10, R3, R6 ;  /* 0x000000030a0f7224 */ /* 0x000fe400078e0206 */
[----:B------:R-:W1:Y:S01]  /*1590*/  LDC.64 R12, c[0x0][0x388] ;  /* 0x0000e200ff0c7b82 */ /* 0x000e620000000a00 */
[----:B0-----:R-:W-:-:S05]  /*15a0*/  IMAD.WIDE.U32 R8, R11, 0x4, R8 ;  /* 0x000000040b087825 */ /* 0x001fca00078e0008 */
[----:B------:R-:W2:Y:S01]  /*15b0*/  LDG.E R4, desc[UR8][R8.64] ;  /* 0x0000000808047981 */ /* 0x000ea2000c1e1900 */
[----:B-1----:R-:W-:-:S06]  /*15c0*/  IMAD.WIDE.U32 R12, R15, 0x4, R12 ;  /* 0x000000040f0c7825 */ /* 0x002fcc00078e000c */
[----:B------:R-:W3:Y:S01]  /*15d0*/  LDG.E R12, desc[UR8][R12.64] ;  /* 0x000000080c0c7981 */ /* 0x000ee2000c1e1900 */
[----:B------:R-:W-:-:S04]  /*15e0*/  UIADD3 UR5, UPT, UPT, UR5, 0x400, URZ ;  /* 0x0000040005057890 */ /* 0x000fc8000fffe0ff */
[----:B------:R-:W-:Y:S01]  /*15f0*/  ULEA UR5, UR6, UR5, 0x18 ;  /* 0x0000000506057291 */ /* 0x000fe2000f8ec0ff */
[----:B------:R-:W-:-:S05]  /*1600*/  LEA R15, R2, R5, 0x2 ;  /* 0x00000005020f7211 */ /* 0x000fca00078e10ff */
[----:B------:R-:W-:-:S04]  /*1610*/  LEA R25, R2, UR5, 0x2 ;  /* 0x0000000502197c11 */ /* 0x000fc8000f8e10ff */
        /* <DEDUP_REMOVED lines=41> */
.L_x_12:
[----:B------:R-:W0:Y:S01]  /*18b0*/  LDC.64 R4, c[0x0][0x390] ;  /* 0x0000e400ff047b82 */ /* 0x000e220000000a00 */
[----:B------:R-:W-:-:S04]  /*18c0*/  IMAD R3, R7, R3, R6 ;  /* 0x0000000307037224 */ /* 0x000fc800078e0206 */
[----:B0-----:R-:W-:-:S05]  /*18d0*/  IMAD.WIDE R2, R3, 0x4, R4 ;  /* 0x0000000403027825 */ /* 0x001fca00078e0204 */
[----:B------:R-:W-:Y:S01]  /*18e0*/  STG.E desc[UR8][R2.64], R29 ;  /* 0x0000001d02007986 */ /* 0x000fe2000c101908 */
[----:B------:R-:W-:Y:S05]  /*18f0*/  EXIT ;  /* 0x000000000000794d */ /* 0x000fea0003800000 */
.L_x_16:
        /* <DEDUP_REMOVED lines=16> */
.L_x_24:


//--------------------- .text._Z18matmul_cuda_kernelPfS_S_i --------------------------
	.section	.text._Z18matmul_cuda_kernelPfS_S_i,"ax",@progbits
	.align	128
        .global         _Z18matmul_cuda_kernelPfS_S_i
        .type           _Z18matmul_cuda_kernelPfS_S_i,@function
        .size           _Z18matmul_cuda_kernelPfS_S_i,(.L_x_25 - _Z18matmul_cuda_kernelPfS_S_i)
        .other          _Z18matmul_cuda_kernelPfS_S_i,@"STO_CUDA_ENTRY STV_DEFAULT"
_Z18matmul_cuda_kernelPfS_S_i:
.text._Z18matmul_cuda_kernelPfS_S_i:
[----:B------:R-:W-:Y:S01]  /*0000*/  LDC R1, c[0x0][0x37c] ;  /* 0x0000df00ff017b82 */ /* 0x000fe20000000800 */
[----:B------:R-:W0:Y:S07]  /*0010*/  S2R R3, SR_TID.X ;  /* 0x0000000000037919 */ /* 0x000e2e0000002100 */
[----:B------:R-:W0:Y:S01]  /*0020*/  LDC R0, c[0x0][0x360] ;  /* 0x0000d800ff007b82 */ /* 0x000e220000000800 */
[----:B------:R-:W1:Y:S01]  /*0030*/  LDCU UR20, c[0x0][0x398] ;  /* 0x00007300ff1477ac */ /* 0x000e620008000800 */
[----:B------:R-:W2:Y:S06]  /*0040*/  S2R R2, SR_TID.Y ;  /* 0x0000000000027919 */ /* 0x000eac0000002200 */
[----:B------:R-:W0:Y:S08]  /*0050*/  S2UR UR4, SR_CTAID.X ;  /* 0x00000000000479c3 */ /* 0x000e300000002500 */
[----:B------:R-:W2:Y:S08]  /*0060*/  S2UR UR5, SR_CTAID.Y ;  /* 0x00000000000579c3 */ /* 0x000eb00000002600 */
[----:B------:R-:W2:Y:S01]  /*0070*/  LDC R13, c[0x0][0x364] ;  /* 0x0000d900ff0d7b82 */ /* 0x000ea20000000800 */
[----:B0-----:R-:W-:-:S02]  /*0080*/  IMAD R0, R0, UR4, R3 ;  /* 0x0000000400007c24 */ /* 0x001fc4000f8e0203 */
[----:B--2---:R-:W-:-:S05]  /*0090*/  IMAD R13, R13, UR5, R2 ;  /* 0x000000050d0d7c24 */ /* 0x004fca000f8e0202 */
[----:B------:R-:W-:-:S04]  /*00a0*/  VIMNMX R2, PT, PT, R0, R13, !PT ;  /* 0x0000000d00027248 */ /* 0x000fc80007fe0100 */
[----:B-1----:R-:W-:-:S13]  /*00b0*/  ISETP.GE.AND P0, PT, R2, UR20, PT ;  /* 0x0000001402007c0c */ /* 0x002fda000bf06270 */
[----:B------:R-:W-:Y:S05]  /*00c0*/  @P0 EXIT ;  /* 0x000000000000094d */ /* 0x000fea0003800000 */
[----:B------:R-:W-:Y:S01]  /*00d0*/  UISETP.GE.U32.AND UP0, UPT, UR20, 0x8, UPT ;  /* 0x000000081400788c */ /* 0x000fe2000bf06070 */
[----:B------:R-:W-:Y:S02]  /*00e0*/  HFMA2 R12, -RZ, RZ, 0, 0 ;  /* 0x00000000ff0c7431 */ /* 0x000fe400000001ff */
[----:B------:R-:W-:Y:S01]  /*00f0*/  IMAD R13, R13, UR20, RZ ;  /* 0x000000140d0d7c24 */ /* 0x000fe2000f8e02ff */
[----:B------:R-:W-:Y:S01]  /*0100*/  UMOV UR4, URZ ;  /* 0x000000ff00047c82 */ /* 0x000fe20008000000 */
[----:B------:R-:W0:Y:S04]  /*0110*/  LDCU.64 UR18, c[0x0][0x358] ;  /* 0x00006b00ff1277ac */ /* 0x000e280008000a00 */
[----:B------:R-:W-:Y:S05]  /*0120*/  BRA.U !UP0, `(.L_x_17) ;  /* 0x0000000508047547 */ /* 0x000fea000b800000 */
[----:B------:R-:W1:Y:S01]  /*0130*/  LDCU.128 UR24, c[0x0][0x380] ;  /* 0x00007000ff1877ac */ /* 0x000e620008000c00 */
[----:B------:R-:W-:Y:S02]  /*0140*/  MOV R12, RZ ;  /* 0x000000ff000c7202 */ /* 0x000fe40000000f00 */
[----:B------:R-:W-:Y:S01]  /*0150*/  MOV R14, R0 ;  /* 0x00000000000e7202 */ /* 0x000fe20000000f00 */
[----:B------:R-:W-:-:S04]  /*0160*/  ULOP3.LUT UR4, UR20, 0x7ffffff8, URZ, 0xc0, !UPT ;  /* 0x7ffffff814047892 */ /* 0x000fc8000f8ec0ff */
[----:B------:R-:W-:Y:S01]  /*0170*/  UIADD3 UR5, UPT, UPT, -UR4, URZ, URZ ;  /* 0x000000ff04057290 */ /* 0x000fe2000fffe1ff */
[----:B-1----:R-:W-:Y:S01]  /*0180*/  MOV R2, UR24 ;  /* 0x0000001800027c02 */ /* 0x002fe20008000f00 */
[----:B------:R-:W-:Y:S01]  /*0190*/  UIMAD.WIDE UR6, UR20, 0x8, UR26 ;  /* 0x00000008140678a5 */ /* 0x000fe2000f8e021a */
[----:B------:R-:W-:Y:S01]  /*01a0*/  MOV R3, UR25 ;  /* 0x0000001900037c02 */ /* 0x000fe20008000f00 */
[----:B------:R-:W-:Y:S02]  /*01b0*/  UIMAD.WIDE UR8, UR20, 0xc, UR26 ;  /* 0x0000000c140878a5 */ /* 0x000fe4000f8e021a */
[----:B------:R-:W-:Y:S01]  /*01c0*/  UIMAD.WIDE UR10, UR20, 0x10, UR26 ;  /* 0x00000010140a78a5 */ /* 0x000fe2000f8e021a */
[----:B------:R-:W-:Y:S01]  /*01d0*/  IMAD.WIDE.U32 R2, R13, 0x4, R2 ;  /* 0x000000040d027825 */ /* 0x000fe200078e0002 */
[----:B------:R-:W-:Y:S02]  /*01e0*/  UIMAD.WIDE UR12, UR20, 0x14, UR26 ;  /* 0x00000014140c78a5 */ /* 0x000fe4000f8e021a */
[----:B------:R-:W-:Y:S01]  /*01f0*/  UIMAD.WIDE UR14, UR20, 0x18, UR26 ;  /* 0x00000018140e78a5 */ /* 0x000fe2000f8e021a */
[----:B------:R-:W-:Y:S01]  /*0200*/  IADD3 R2, P0, PT, R2, 0x10, RZ ;  /* 0x0000001002027810 */ /* 0x000fe20007f1e0ff */
[----:B------:R-:W-:-:S03]  /*0210*/  UIMAD.WIDE UR16, UR20, 0x1c, UR26 ;  /* 0x0000001c141078a5 */ /* 0x000fc6000f8e021a */
[----:B------:R-:W-:-:S09]  /*0220*/  IADD3.X R3, PT, PT, RZ, R3, RZ, P0, !PT ;  /* 0x00000003ff037210 */ /* 0x000fd200007fe4ff */
.L_x_18:
[----:B------:R-:W-:Y:S01]  /*0230*/  UIMAD.WIDE UR22, UR20, 0x4, UR26 ;  /* 0x00000004141678a5 */ /* 0x000fe2000f8e021a */
[----:B------:R-:W-:Y:S02]  /*0240*/  IMAD.MOV.U32 R23, RZ, RZ, 0x4 ;  /* 0x00000004ff177424 */ /* 0x000fe400078e00ff */
[----:B------:R-:W-:Y:S01]  /*0250*/  HFMA2 R11, -RZ, RZ, 0, 2.384185791015625e-07 ;  /* 0x00000004ff0b7431 */ /* 0x000fe200000001ff */
[----:B------:R-:W-:Y:S01]  /*0260*/  MOV R25, 0x4 ;  /* 0x0000000400197802 */ /* 0x000fe20000000f00 */
[----:B0-----:R-:W2:Y:S01]  /*0270*/  LDG.E R21, desc[UR18][R2.64+-0x10] ;  /* 0xfffff01202157981 */ /* 0x001ea2000c1e1900 */
[C---:B------:R-:W-:Y:S01]  /*0280*/  IMAD.WIDE R22, R14.reuse, R23, UR26 ;  /* 0x0000001a0e167e25 */ /* 0x040fe2000f8e0217 */
[----:B------:R-:W-:Y:S02]  /*0290*/  MOV R8, UR22 ;  /* 0x0000001600087c02 */ /* 0x000fe40008000f00 */
[----:B------:R-:W-:Y:S01]  /*02a0*/  MOV R9, UR23 ;  /* 0x0000001700097c02 */ /* 0x000fe20008000f00 */
[----:B------:R-:W3:Y:S02]  /*02b0*/  LDG.E R19, desc[UR18][R2.64+-0xc] ;  /* 0xfffff41202137981 */ /* 0x000ee4000c1e1900 */
[----:B------:R-:W-:-:S02]  /*02c0*/  IMAD.WIDE R8, R14, 0x4, R8 ;  /* 0x000000040e087825 */ /* 0x000fc400078e0208 */
[----:B------:R-:W2:Y:S01]  /*02d0*/  LDG.E R22, desc[UR18][R22.64] ;  /* 0x0000001216167981 */ /* 0x000ea2000c1e1900 */
[----:B------:R-:W-:Y:S01]  /*02e0*/  MOV R5, 0x4 ;  /* 0x0000000400057802 */ /* 0x000fe20000000f00 */
[C---:B------:R-:W-:Y:S02]  /*02f0*/  IMAD.WIDE R24, R14.reuse, R25, UR6 ;  /* 0x000000060e187e25 */ /* 0x040fe4000f8e0219 */
[----:B------:R0:W3:Y:S02]  /*0300*/  LDG.E R20, desc[UR18][R8.64] ;  /* 0x0000001208147981 */ /* 0x0000e4000c1e1900 */
[----:B------:R-:W-:Y:S02]  /*0310*/  IMAD.WIDE R10, R14, R11, UR8 ;  /* 0x000000080e0a7e25 */ /* 0x000fe4000f8e020b */
[----:B------:R-:W4:Y:S04]  /*0320*/  LDG.E R18, desc[UR18][R24.64] ;  /* 0x0000001218127981 */ /* 0x000f28000c1e1900 */
[----:B------:R-:W4:Y:S01]  /*0330*/  LDG.E R17, desc[UR18][R2.64+-0x8] ;  /* 0xfffff81202117981 */ /* 0x000f22000c1e1900 */
[----:B0-----:R-:W-:-:S02]  /*0340*/  HFMA2 R9, -RZ, RZ, 0, 2.384185791015625e-07 ;  /* 0x00000004ff097431 */ /* 0x001fc400000001ff */
[----:B------:R-:W-:Y:S01]  /*0350*/  IMAD.MOV.U32 R7, RZ, RZ, 0x4 ;  /* 0x00000004ff077424 */ /* 0x000fe200078e00ff */
[----:B------:R0:W5:Y:S01]  /*0360*/  LDG.E R16, desc[UR18][R10.64] ;  /* 0x000000120a107981 */ /* 0x000162000c1e1900 */
[----:B------:R-:W-:-:S03]  /*0370*/  IMAD.WIDE R4, R14, R5, UR10 ;  /* 0x0000000a0e047e25 */ /* 0x000fc6000f8e0205 */
[----:B------:R-:W5:Y:S01]  /*0380*/  LDG.E R15, desc[UR18][R2.64+-0x4] ;  /* 0xfffffc12020f7981 */ /* 0x000f62000c1e1900 */
[C---:B------:R-:W-:Y:S01]  /*0390*/  IMAD.WIDE R6, R14.reuse, R7, UR12 ;  /* 0x0000000c0e067e25 */ /* 0x040fe2000f8e0207 */
[----:B------:R-:W-:Y:S02]  /*03a0*/  MOV R27, 0x4 ;  /* 0x00000004001b7802 */ /* 0x000fe40000000f00 */
[----:B------:R1:W5:Y:S01]  /*03b0*/  LDG.E R4, desc[UR18][R4.64] ;  /* 0x0000001204047981 */ /* 0x000362000c1e1900 */
[----:B------:R-:W-:-:S03]  /*03c0*/  IMAD.WIDE R8, R14, R9, UR14 ;  /* 0x0000000e0e087e25 */ /* 0x000fc6000f8e0209 */
[----:B------:R-:W5:Y:S01]  /*03d0*/  LDG.E R23, desc[UR18][R2.64] ;  /* 0x0000001202177981 */ /* 0x000f62000c1e1900 */
[----:B0-----:R-:W-:-:S03]  /*03e0*/  IMAD.WIDE R10, R14, R27, UR16 ;  /* 0x000000100e0a7e25 */ /* 0x001fc6000f8e021b */
[----:B------:R-:W5:Y:S04]  /*03f0*/  LDG.E R7, desc[UR18][R6.64] ;  /* 0x0000001206077981 */ /* 0x000f68000c1e1900 */
[----:B------:R-:W5:Y:S04]  /*0400*/  LDG.E R24, desc[UR18][R2.64+0x4] ;  /* 0x0000041202187981 */ /* 0x000f68000c1e1900 */
[----:B------:R-:W5:Y:S04]  /*0410*/  LDG.E R8, desc[UR18][R8.64] ;  /* 0x0000001208087981 */ /* 0x000f68000c1e1900 */
[----:B------:R-:W5:Y:S04]  /*0420*/  LDG.E R25, desc[UR18][R2.64+0x8] ;  /* 0x0000081202197981 */ /* 0x000f68000c1e1900 */
[----:B------:R-:W5:Y:S04]  /*0430*/  LDG.E R10, desc[UR18][R10.64] ;  /* 0x000000120a0a7981 */ /* 0x000f68000c1e1900 */
[----:B------:R0:W5:Y:S01]  /*0440*/  LDG.E R27, desc[UR18][R2.64+0xc] ;  /* 0x00000c12021b7981 */ /* 0x000162000c1e1900 */
[----:B------:R-:W-:-:S04]  /*0450*/  UIADD3 UR5, UPT, UPT, UR5, 0x8, URZ ;  /* 0x0000000805057890 */ /* 0x000fc8000fffe0ff */
[----:B------:R-:W-:Y:S01]  /*0460*/  UISETP.NE.AND UP0, UPT, UR5, URZ, UPT ;  /* 0x000000ff0500728c */ /* 0x000fe2000bf05270 */
[----:B-1----:R-:W-:Y:S02]  /*0470*/  MOV R5, UR20 ;  /* 0x0000001400057c02 */ /* 0x002fe40008000f00 */
[----:B0-----:R-:W-:Y:S02]  /*0480*/  IADD3 R2, P0, PT, R2, 0x20, RZ ;  /* 0x0000002002027810 */ /* 0x001fe40007f1e0ff */
[----:B------:R-:W-:Y:S02]  /*0490*/  LEA R14, R5, R14, 0x3 ;  /* 0x0000000e050e7211 */ /* 0x000fe400078e18ff */
[----:B------:R-:W-:Y:S01]  /*04a0*/  IADD3.X R3, PT, PT, RZ, R3, RZ, P0, !PT ;  /* 0x00000003ff037210 */ /* 0x000fe200007fe4ff */
[----:B--2---:R-:W-:-:S04]  /*04b0*/  FFMA R22, R21, R22, R12 ;  /* 0x0000001615167223 */ /* 0x004fc8000000000c */
[----:B---3--:R-:W-:-:S04]  /*04c0*/  FFMA R20, R19, R20, R22 ;  /* 0x0000001413147223 */ /* 0x008fc80000000016 */
[----:B----4-:R-:W-:-:S04]  /*04d0*/  FFMA R18, R17, R18, R20 ;  /* 0x0000001211127223 */ /* 0x010fc80000000014 */
[----:B-----5:R-:W-:-:S04]  /*04e0*/  FFMA R16, R15, R16, R18 ;  /* 0x000000100f107223 */ /* 0x020fc80000000012 */
[----:B------:R-:W-:-:S04]  /*04f0*/  FFMA R23, R23, R4, R16 ;  /* 0x0000000417177223 */ /* 0x000fc80000000010 */
[----:B------:R-:W-:-:S04]  /*0500*/  FFMA R24, R24, R7, R23 ;  /* 0x0000000718187223 */ /* 0x000fc80000000017 */
[----:B------:R-:W-:-:S04]  /*0510*/  FFMA R8, R25, R8, R24 ;  /* 0x0000000819087223 */ /* 0x000fc80000000018 */
[----:B------:R-:W-:Y:S01]  /*0520*/  FFMA R12, R27, R10, R8 ;  /* 0x0000000a1b0c7223 */ /* 0x000fe20000000008 */
[----:B------:R-:W-:Y:S06]  /*0530*/  BRA.U UP0, `(.L_x_18) ;  /* 0xfffffffd003c7547 */ /* 0x000fec000b83ffff */
.L_x_17:
[----:B------:R-:W-:-:S04]  /*0540*/  ULOP3.LUT UR6, UR20, 0x7, URZ, 0xc0, !UPT ;  /* 0x0000000714067892 */ /* 0x000fc8000f8ec0ff */
[----:B------:R-:W-:-:S09]  /*0550*/  UISETP.NE.AND UP0, UPT, UR6, URZ, UPT ;  /* 0x000000ff0600728c */ /* 0x000fd2000bf05270 */
[----:B------:R-:W-:Y:S05]  /*0560*/  BRA.U !UP0, `(.L_x_19) ;  /* 0x0000000508387547 */ /* 0x000fea000b800000 */
[----:B------:R-:W-:Y:S02]  /*0570*/  UISETP.GE.U32.AND UP0, UPT, UR6, 0x4, UPT ;  /* 0x000000040600788c */ /* 0x000fe4000bf06070 */
[----:B------:R-:W-:-:S04]  /*0580*/  ULOP3.LUT UR5, UR20, 0x3, URZ, 0xc0, !UPT ;  /* 0x0000000314057892 */ /* 0x000fc8000f8ec0ff */
[----:B------:R-:W-:-:S03]  /*0590*/  UISETP.NE.AND UP1, UPT, UR5, URZ, UPT ;  /* 0x000000ff0500728c */ /* 0x000fc6000bf25270 */
[----:B------:R-:W-:Y:S08]  /*05a0*/  BRA.U !UP0, `(.L_x_20) ;  /* 0x00000001087c7547 */ /* 0x000ff0000b800000 */
[----:B------:R-:W1:Y:S01]  /*05b0*/  LDC.64 R6, c[0x0][0x388] ;  /* 0x0000e200ff067b82 */ /* 0x000e620000000a00 */
[----:B------:R-:W2:Y:S01]  /*05c0*/  LDCU.64 UR6, c[0x0][0x380] ;  /* 0x00007000ff0677ac */ /* 0x000ea20008000a00 */
[----:B------:R-:W-:Y:S01]  /*05d0*/  IMAD.U32 R9, RZ, RZ, UR4 ;  /* 0x00000004ff097e24 */ /* 0x000fe2000f8e00ff */
[C---:B------:R-:W-:Y:S02]  /*05e0*/  IADD3 R3, PT, PT, R13.reuse, UR4, RZ ;  /* 0x000000040d037c10 */ /* 0x040fe4000fffe0ff */
[----:B------:R-:W-:Y:S01]  /*05f0*/  IADD3 R10, P0, PT, R13, UR4, RZ ;  /* 0x000000040d0a7c10 */ /* 0x000fe2000ff1e0ff */
[----:B------:R-:W-:Y:S01]  /*0600*/  IMAD R9, R9, UR20, R0 ;  /* 0x0000001409097c24 */ /* 0x000fe2000f8e0200 */
[----:B------:R-:W-:Y:S01]  /*0610*/  MOV R11, UR20 ;  /* 0x00000014000b7c02 */ /* 0x000fe20008000f00 */
[----:B------:R-:W3:Y:S01]  /*0620*/  LDC.64 R4, c[0x0][0x380] ;  /* 0x0000e000ff047b82 */ /* 0x000ee20000000a00 */
[----:B------:R-:W-:Y:S01]  /*0630*/  MOV R15, UR20 ;  /* 0x00000014000f7c02 */ /* 0x000fe20008000f00 */
[----:B-1----:R-:W-:Y:S01]  /*0640*/  IMAD.WIDE R6, R9, 0x4, R6 ;  /* 0x0000000409067825 */ /* 0x002fe200078e0206 */
[----:B------:R-:W-:-:S05]  /*0650*/  MOV R9, UR20 ;  /* 0x0000001400097c02 */ /* 0x000fca0008000f00 */
[----:B------:R-:W-:Y:S02]  /*0660*/  IMAD.WIDE R8, R9, 0x4, R6 ;  /* 0x0000000409087825 */ /* 0x000fe400078e0206 */
[----:B0-----:R-:W4:Y:S02]  /*0670*/  LDG.E R6, desc[UR18][R6.64] ;  /* 0x0000001206067981 */ /* 0x001f24000c1e1900 */
[----:B---3--:R-:W-:Y:S01]  /*0680*/  IMAD.WIDE.U32 R4, R3, 0x4, R4 ;  /* 0x0000000403047825 */ /* 0x008fe200078e0004 */
[----:B------:R-:W-:Y:S01]  /*0690*/  IADD3.X R3, PT, PT, RZ, RZ, RZ, P0, !PT ;  /* 0x000000ffff037210 */ /* 0x000fe200007fe4ff */
[----:B------:R-:W3:Y:S01]  /*06a0*/  LDG.E R17, desc[UR18][R8.64] ;  /* 0x0000001208117981 */ /* 0x000ee2000c1e1900 */
[----:B--2---:R-:W-:-:S03]  /*06b0*/  LEA R2, P0, R10, UR6, 0x2 ;  /* 0x000000060a027c11 */ /* 0x004fc6000f8010ff */
[----:B------:R-:W4:Y:S01]  /*06c0*/  LDG.E R5, desc[UR18][R4.64] ;  /* 0x0000001204057981 */ /* 0x000f22000c1e1900 */
[----:B------:R-:W-:Y:S01]  /*06d0*/  LEA.HI.X R3, R10, UR7, R3, 0x2, P0 ;  /* 0x000000070a037c11 */ /* 0x000fe200080f1403 */
[----:B------:R-:W-:-:S04]  /*06e0*/  IMAD.WIDE R10, R11, 0x4, R8 ;  /* 0x000000040b0a7825 */ /* 0x000fc800078e0208 */
[----:B------:R-:W3:Y:S01]  /*06f0*/  LDG.E R16, desc[UR18][R2.64+0x4] ;  /* 0x0000041202107981 */ /* 0x000ee2000c1e1900 */
[----:B------:R-:W-:-:S03]  /*0700*/  IMAD.WIDE R14, R15, 0x4, R10 ;  /* 0x000000040f0e7825 */ /* 0x000fc600078e020a */
[----:B------:R-:W2:Y:S04]  /*0710*/  LDG.E R19, desc[UR18][R10.64] ;  /* 0x000000120a137981 */ /* 0x000ea8000c1e1900 */
[----:B------:R-:W2:Y:S04]  /*0720*/  LDG.E R18, desc[UR18][R2.64+0x8] ;  /* 0x0000081202127981 */ /* 0x000ea8000c1e1900 */
[----:B------:R-:W5:Y:S04]  /*0730*/  LDG.E R20, desc[UR18][R2.64+0xc] ;  /* 0x00000c1202147981 */ /* 0x000f68000c1e1900 */
[----:B------:R-:W5:Y:S01]  /*0740*/  LDG.E R14, desc[UR18][R14.64] ;  /* 0x000000120e0e7981 */ /* 0x000f62000c1e1900 */
[----:B------:R-:W-:Y:S01]  /*0750*/  UIADD3 UR4, UPT, UPT, UR4, 0x4, URZ ;  /* 0x0000000404047890 */ /* 0x000fe2000fffe0ff */
[----:B----4-:R-:W-:-:S04]  /*0760*/  FFMA R5, R5, R6, R12 ;  /* 0x0000000605057223 */ /* 0x010fc8000000000c */
[----:B---3--:R-:W-:-:S04]  /*0770*/  FFMA R5, R16, R17, R5 ;  /* 0x0000001110057223 */ /* 0x008fc80000000005 */
[----:B--2---:R-:W-:-:S04]  /*0780*/  FFMA R5, R18, R19, R5 ;  /* 0x0000001312057223 */ /* 0x004fc80000000005 */
[----:B-----5:R-:W-:-:S07]  /*0790*/  FFMA R12, R20, R14, R5 ;  /* 0x0000000e140c7223 */ /* 0x020fce0000000005 */
.L_x_20:
[----:B------:R-:W-:Y:S05]  /*07a0*/  BRA.U !UP1, `(.L_x_19) ;  /* 0x0000000109a87547 */ /* 0x000fea000b800000 */
[----:B------:R-:W-:Y:S01]  /*07b0*/  UISETP.NE.AND UP0, UPT, UR5, 0x1, UPT ;  /* 0x000000010500788c */ /* 0x000fe2000bf05270 */
[----:B------:R-:W-:Y:S01]  /*07c0*/  MOV R7, UR4 ;  /* 0x0000000400077c02 */ /* 0x000fe20008000f00 */
[----:B------:R-:W-:Y:S02]  /*07d0*/  ULOP3.LUT UR5, UR20, 0x1, URZ, 0xc0, !UPT ;  /* 0x0000000114057892 */ /* 0x000fe4000f8ec0ff */
[----:B------:R-:W-:Y:S02]  /*07e0*/  MOV R15, UR20 ;  /* 0x00000014000f7c02 */ /* 0x000fe40008000f00 */
[----:B------:R-:W-:Y:S01]  /*07f0*/  UISETP.NE.U32.AND UP1, UPT, UR5, 0x1, UPT ;  /* 0x000000010500788c */ /* 0x000fe2000bf25070 */
[----:B------:R-:W-:-:S04]  /*0800*/  PLOP3.LUT P1, PT, PT, PT, UP0, 0x80, 0x8 ;  /* 0x000000000008781c */ /* 0x000fc80003f2f008 */
[----:B------:R-:W1:Y:S01]  /*0810*/  @UP0 LDCU.128 UR8, c[0x0][0x380] ;  /* 0x00007000ff0807ac */ /* 0x000e620008000c00 */
[----:B------:R-:W-:Y:S01]  /*0820*/  PLOP3.LUT P0, PT, PT, PT, UP1, 0x80, 0x8 ;  /* 0x000000000008781c */ /* 0x000fe20003f0f018 */
[----:B------:R-:W2:Y:S04]  /*0830*/  @UP0 LDCU.64 UR6, c[0x0][0x380] ;  /* 0x00007000ff0607ac */ /* 0x000ea80008000a00 */
[----:B------:R-:W3:Y:S03]  /*0840*/  @!UP1 LDCU.128 UR12, c[0x0][0x380] ;  /* 0x00007000ff0c97ac */ /* 0x000ee60008000c00 */
[C---:B------:R-:W-:Y:S02]  /*0850*/  @P1 IADD3 R3, PT, PT, R13.reuse, UR4, RZ ;  /* 0x000000040d031c10 */ /* 0x040fe4000fffe0ff */
[----:B------:R-:W-:Y:S01]  /*0860*/  @P1 IADD3 R6, P2, PT, R13, UR4, RZ ;  /* 0x000000040d061c10 */ /* 0x000fe2000ff5e0ff */
[----:B------:R-:W-:Y:S01]  /*0870*/  @UP0 UIADD3 UR4, UPT, UPT, UR4, 0x2, URZ ;  /* 0x0000000204040890 */ /* 0x000fe2000fffe0ff */
[----:B-1----:R-:W-:Y:S01]  /*0880*/  MOV R11, UR9 ;  /* 0x00000009000b7c02 */ /* 0x002fe20008000f00 */
[----:B------:R-:W-:Y:S01]  /*0890*/  IMAD.U32 R10, RZ, RZ, UR8 ;  /* 0x00000008ff0a7e24 */ /* 0x000fe2000f8e00ff */
[----:B------:R-:W-:-:S02]  /*08a0*/  MOV R4, UR10 ;  /* 0x0000000a00047c02 */ /* 0x000fc40008000f00 */
[----:B------:R-:W-:Y:S01]  /*08b0*/  MOV R5, UR11 ;  /* 0x0000000b00057c02 */ /* 0x000fe20008000f00 */
[----:B------:R-:W-:-:S04]  /*08c0*/  @P1 IMAD.WIDE.U32 R10, R3, 0x4, R10 ;  /* 0x00000004030a1825 */ /* 0x000fc800078e000a */
[----:B------:R-:W-:Y:S01]  /*08d0*/  @P1 IMAD R3, R7, UR20, R0 ;  /* 0x0000001407031c24 */ /* 0x000fe2000f8e0200 */
[----:B------:R-:W-:Y:S01]  /*08e0*/  @P1 IADD3.X R7, PT, PT, RZ, RZ, RZ, P2, !PT ;  /* 0x000000ffff071210 */ /* 0x000fe200017fe4ff */
[----:B------:R-:W-:Y:S01]  /*08f0*/  IMAD.U32 R19, RZ, RZ, UR4 ;  /* 0x00000004ff137e24 */ /* 0x000fe2000f8e00ff */
[C---:B--2---:R-:W-:Y:S01]  /*0900*/  @P1 LEA R2, P2, R6.reuse, UR6, 0x2 ;  /* 0x0000000606021c11 */ /* 0x044fe2000f8410ff */
[----:B------:R-:W-:Y:S01]  /*0910*/  @P1 IMAD.WIDE R4, R3, 0x4, R4 ;  /* 0x0000000403041825 */ /* 0x000fe200078e0204 */
[----:B------:R-:W-:Y:S01]  /*0920*/  @!P0 IADD3 R17, PT, PT, R13, UR4, RZ ;  /* 0x000000040d118c10 */ /* 0x000fe2000fffe0ff */
[----:B0-----:R-:W2:Y:S01]  /*0930*/  @P1 LDG.E R11, desc[UR18][R10.64] ;  /* 0x000000120a0b1981 */ /* 0x001ea2000c1e1900 */
[----:B------:R-:W-:Y:S01]  /*0940*/  @P1 LEA.HI.X R3, R6, UR7, R7, 0x2, P2 ;  /* 0x0000000706031c11 */ /* 0x000fe200090f1407 */
[----:B------:R-:W-:Y:S01]  /*0950*/  @!P0 IMAD R19, R19, UR20, R0 ;  /* 0x0000001413138c24 */ /* 0x000fe2000f8e0200 */
[----:B---3--:R-:W-:Y:S01]  /*0960*/  MOV R6, UR12 ;  /* 0x0000000c00067c02 */ /* 0x008fe20008000f00 */
[----:B------:R-:W-:Y:S01]  /*0970*/  @P1 IMAD.WIDE R14, R15, 0x4, R4 ;  /* 0x000000040f0e1825 */ /* 0x000fe200078e0204 */
[----:B------:R-:W-:Y:S01]  /*0980*/  MOV R7, UR13 ;  /* 0x0000000d00077c02 */ /* 0x000fe20008000f00 */
[----:B------:R-:W2:Y:S01]  /*0990*/  @P1 LDG.E R4, desc[UR18][R4.64] ;  /* 0x0000001204041981 */ /* 0x000ea2000c1e1900 */
[----:B------:R-:W-:-:S02]  /*09a0*/  MOV R8, UR14 ;  /* 0x0000000e00087c02 */ /* 0x000fc40008000f00 */
[----:B------:R-:W-:Y:S01]  /*09b0*/  MOV R9, UR15 ;  /* 0x0000000f00097c02 */ /* 0x000fe20008000f00 */
[----:B------:R-:W-:Y:S01]  /*09c0*/  @!P0 IMAD.WIDE.U32 R6, R17, 0x4, R6 ;  /* 0x0000000411068825 */ /* 0x000fe200078e0006 */
[----:B------:R-:W3:Y:S03]  /*09d0*/  @P1 LDG.E R14, desc[UR18][R14.64] ;  /* 0x000000120e0e1981 */ /* 0x000ee6000c1e1900 */
[----:B------:R-:W-:Y:S01]  /*09e0*/  @!P0 IMAD.WIDE R8, R19, 0x4, R8 ;  /* 0x0000000413088825 */ /* 0x000fe200078e0208 */
[----:B------:R-:W3:Y:S04]  /*09f0*/  @P1 LDG.E R2, desc[UR18][R2.64+0x4] ;  /* 0x0000041202021981 */ /* 0x000ee8000c1e1900 */
[----:B------:R-:W4:Y:S04]  /*0a00*/  @!P0 LDG.E R7, desc[UR18][R6.64] ;  /* 0x0000001206078981 */ /* 0x000f28000c1e1900 */
[----:B------:R-:W4:Y:S01]  /*0a10*/  @!P0 LDG.E R8, desc[UR18][R8.64] ;  /* 0x0000001208088981 */ /* 0x000f22000c1e1900 */
[----:B--2---:R-:W-:-:S04]  /*0a20*/  @P1 FFMA R11, R11, R4, R12 ;  /* 0x000000040b0b1223 */ /* 0x004fc8000000000c */
[----:B---3--:R-:W-:-:S04]  /*0a30*/  @P1 FFMA R12, R2, R14, R11 ;  /* 0x0000000e020c1223 */ /* 0x008fc8000000000b */
[----:B----4-:R-:W-:-:S07]  /*0a40*/  @!P0 FFMA R12, R7, R8, R12 ;  /* 0x00000008070c8223 */ /* 0x010fce000000000c */
.L_x_19:
[----:B------:R-:W1:Y:S01]  /*0a50*/  LDC.64 R2, c[0x0][0x390] ;  /* 0x0000e400ff027b82 */ /* 0x000e620000000a00 */
[----:B------:R-:W-:-:S05]  /*0a60*/  IADD3 R13, PT, PT, R0, R13, RZ ;  /* 0x0000000d000d7210 */ /* 0x000fca0007ffe0ff */
[----:B-1----:R-:W-:-:S05]  /*0a70*/  IMAD.WIDE R2, R13, 0x4, R2 ;  /* 0x000000040d027825 */ /* 0x002fca00078e0202 */
[----:B0-----:R-:W-:Y:S01]  /*0a80*/  STG.E desc[UR18][R2.64], R12 ;  /* 0x0000000c02007986 */ /* 0x001fe2000c101912 */
[----:B------:R-:W-:Y:S05]  /*0a90*/  EXIT ;  /* 0x000000000000794d */ /* 0x000fea0003800000 */
.L_x_21:
        /* <DEDUP_REMOVED lines=14> */
.L_x_25:


//--------------------- .nv.shared.reserved.0     --------------------------
	.section	.nv.shared.reserved.0,"aw",@nobits
	.weak		__nv_reservedSMEM_offset_0_alias
	.size		__nv_reservedSMEM_offset_0_alias, 0, 64
	.other		__nv_reservedSMEM_offset_0_alias,@"STO_CUDA_RESERVED_SHARED STV_DEFAULT"
__nv_reservedSMEM_offset_0_alias:
	.zero		0
	.zero		64


//--------------------- .nv.shared._Z25matmul_cuda_kernel_tilingPfS_S_i --------------------------
	.section	.nv.shared._Z25matmul_cuda_kernel_tilingPfS_S_i,"aw",@nobits
	.sectionflags	@""
	.align	4
.nv.shared._Z25matmul_cuda_kernel_tilingPfS_S_i:
	.zero		3072


//--------------------- .nv.constant0._Z26matmul_cuda_kernel_per_colPfS_S_i --------------------------
	.section	.nv.constant0._Z26matmul_cuda_kernel_per_colPfS_S_i,"a",@progbits
	.sectionflags	@""
	.align	4
.nv.constant0._Z26matmul_cuda_kernel_per_colPfS_S_i:
	.zero		924


//--------------------- .nv.constant0._Z26matmul_cuda_kernel_per_rowPfS_S_i --------------------------
	.section	.nv.constant0._Z26matmul_cuda_kernel_per_rowPfS_S_i,"a",@progbits
	.sectionflags	@""
	.align	4
.nv.constant0._Z26matmul_cuda_kernel_per_rowPfS_S_i:
	.zero		924


//--------------------- .nv.constant0._Z25matmul_cuda_kernel_tilingPfS_S_i --------------------------
	.section	.nv.constant0._Z25matmul_cuda_kernel_tilingPfS_S_i,"a",@progbits
	.sectionflags	@""
	.align	4
.nv.constant0._Z25matmul_cuda_kernel_tilingPfS_S_i:
	.zero		924


//--------------------- .nv.constant0._Z18matmul_cuda_kernelPfS_S_i --------------------------
	.section	.nv.constant0._Z18matmul_cuda_kernelPfS_S_i,"a",@progbits
	.sectionflags	@""
	.align	4
.nv.constant0._Z18matmul_cuda_kernelPfS_S_i:
	.zero		924


//--------------------- SYMBOLS --------------------------

	.type		.nv.reservedSmem.offset0,@object
	.size		.nv.reservedSmem.offset0,0x4
	.type		.nv.reservedSmem.cap,@object
	.size		.nv.reservedSmem.cap,0x4
